// auto-generated by cutlass_sweep.gemm — config: {"arch": "sm_90", "cluster_m": 2, "cluster_n": 1, "dtype": "int8", "dtype_b": "int8", "layout": "nt", "stages": 0, "tile_k": 256, "tile_m": 128, "tile_n": 16}
#include "cutlass/cutlass.h"
#include "cutlass/gemm/collective/collective_builder.hpp"
#include "cutlass/gemm/device/gemm_universal_adapter.h"
#include "cutlass/gemm/kernel/gemm_universal.hpp"
#include "cutlass/epilogue/collective/collective_builder.hpp"

using ElemA = int8_t;
using ElemB = int8_t;
using ElemCD = int8_t;
using Acc  = int32_t;
using TileShape    = cute::Shape<cute::_128, cute::_16, cute::_256>;
using ClusterShape = cute::Shape<cute::_2, cute::_1, cute::_1>;

using CollectiveEpilogue = typename cutlass::epilogue::collective::CollectiveBuilder<
    cutlass::arch::Sm90, cutlass::arch::OpClassTensorOp,
    TileShape, ClusterShape,
    cutlass::epilogue::collective::EpilogueTileAuto,
    Acc, Acc,
    ElemCD, cutlass::layout::RowMajor, 128 / cutlass::sizeof_bits<ElemCD>::value,
    ElemCD, cutlass::layout::RowMajor, 128 / cutlass::sizeof_bits<ElemCD>::value,
    cutlass::epilogue::collective::EpilogueScheduleAuto
  >::CollectiveOp;

using CollectiveMainloop = typename cutlass::gemm::collective::CollectiveBuilder<
    cutlass::arch::Sm90, cutlass::arch::OpClassTensorOp,
    ElemA, cutlass::layout::RowMajor, 128 / cutlass::sizeof_bits<ElemA>::value,
    ElemB, cutlass::layout::ColumnMajor, 128 / cutlass::sizeof_bits<ElemB>::value,
    Acc,
    TileShape, ClusterShape,
    cutlass::gemm::collective::StageCountAutoCarveout<static_cast<int>(sizeof(typename CollectiveEpilogue::SharedStorage))>,
    cutlass::gemm::collective::KernelScheduleAuto
  >::CollectiveOp;

using GemmKernel = cutlass::gemm::kernel::GemmUniversal<
    cute::Shape<int,int,int,int>,
    CollectiveMainloop,
    CollectiveEpilogue
>;
using Gemm = cutlass::gemm::device::GemmUniversalAdapter<GemmKernel>;

// Force the device kernel symbol into the cubin without needing a host main.
auto* _anchor = &cutlass::device_kernel<GemmKernel>;


// ===== COMPILED SASS (sm_90a) =====

	.target	sm_90a

	.elftype	@"ET_EXEC"


//--------------------- .note.nv.tkinfo           --------------------------
	.section	.note.nv.tkinfo,"",@"SHT_NOTE"
	.sectionflags	@"SHF_NOTE_NV_TKINFO"
	.tkinfo
        /*0018*/ 	.word	0x00000002
        /*0030*/ 	.string	""
        /*0030*/ 	.string	"ptxas"
        /*0030*/ 	.string	"Cuda compilation tools, release 13.0, V13.0.88"
        /*0030*/ 	.string	"Build cuda_13.0.r13.0/compiler.36424714_0"
        /*0030*/ 	.string	"-arch sm_90a -m 64 "



//--------------------- .note.nv.cuinfo           --------------------------
	.section	.note.nv.cuinfo,"",@"SHT_NOTE"
	.sectionflags	@"SHF_NOTE_NV_CUINFO"
        /*0018*/ 	.short	0x0002
        /*001a*/ 	.short	0x005a
        /*001c*/ 	.short	0x0082
	.zero		2


//--------------------- .nv.info                  --------------------------
	.section	.nv.info,"",@"SHT_CUDA_INFO"
	.align	4


	//----- nvinfo : EIATTR_REGCOUNT
	.align		4
        /*0000*/ 	.byte	0x04, 0x2f
        /*0002*/ 	.short	(.L_15 - .L_14)
	.align		4
.L_14:
        /*0004*/ 	.word	index@(_ZN7cutlass13device_kernelINS_4gemm6kernel13GemmUniversalIN4cute5tupleIJiiiiEEENS1_10collective13CollectiveMmaINS1_34MainloopSm90TmaGmmaWarpSpecializedILi6ENS5_IJNS4_1CILi2EEENSA_ILi1EEESC_EEENS1_35KernelTmaWarpSpecializedCooperativeEEENS5_IJNSA_ILi128EEENSA_ILi16EEENSA_ILi256EEEEEEaNS5_IJlSC_lEEEaSK_NS4_8TiledMMAINS4_8MMA_AtomIJNS4_4SM904GMMA26MMA_64x16x32_S32S8S8_SS_TNEEEENS4_6LayoutISD_NS5_IJSC_NSA_ILi0EEESS_EEEEENS5_IJNS4_10UnderscoreESV_SV_EEEEENS4_13SM90_TMA_LOADENS4_14ComposedLayoutINS4_7SwizzleILi3ELi4ELi3EEENS4_18smem_ptr_flag_bitsILi8EEENSR_INS5_IJNSA_ILi8EEESG_EEENS5_IJSG_SC_EEEEEEEvNS4_8identityENS4_23SM90_TMA_LOAD_MULTICASTES18_vS19_EENS_8epilogue10collective6detail29Sm90TmaWarpSpecializedAdapterINS1D_15DefaultEpilogueIaSK_SK_NS1C_6thread17LinearCombinationIaLi1EiiLNS1H_9ScaleType4KindE0ELNS_15FloatRoundStyleE2EaEENS1_15EpilogueDefaultEEEEEvvEEEEvNT_6ParamsE)
        /*0008*/ 	.word	0x000000a8


	//----- nvinfo : EIATTR_FRAME_SIZE
	.align		4
.L_15:
        /*000c*/ 	.byte	0x04, 0x11
        /*000e*/ 	.short	(.L_17 - .L_16)
	.align		4
.L_16:
        /*0010*/ 	.word	index@(_ZN7cutlass13device_kernelINS_4gemm6kernel13GemmUniversalIN4cute5tupleIJiiiiEEENS1_10collective13CollectiveMmaINS1_34MainloopSm90TmaGmmaWarpSpecializedILi6ENS5_IJNS4_1CILi2EEENSA_ILi1EEESC_EEENS1_35KernelTmaWarpSpecializedCooperativeEEENS5_IJNSA_ILi128EEENSA_ILi16EEENSA_ILi256EEEEEEaNS5_IJlSC_lEEEaSK_NS4_8TiledMMAINS4_8MMA_AtomIJNS4_4SM904GMMA26MMA_64x16x32_S32S8S8_SS_TNEEEENS4_6LayoutISD_NS5_IJSC_NSA_ILi0EEESS_EEEEENS5_IJNS4_10UnderscoreESV_SV_EEEEENS4_13SM90_TMA_LOADENS4_14ComposedLayoutINS4_7SwizzleILi3ELi4ELi3EEENS4_18smem_ptr_flag_bitsILi8EEENSR_INS5_IJNSA_ILi8EEESG_EEENS5_IJSG_SC_EEEEEEEvNS4_8identityENS4_23SM90_TMA_LOAD_MULTICASTES18_vS19_EENS_8epilogue10collective6detail29Sm90TmaWarpSpecializedAdapterINS1D_15DefaultEpilogueIaSK_SK_NS1C_6thread17LinearCombinationIaLi1EiiLNS1H_9ScaleType4KindE0ELNS_15FloatRoundStyleE2EaEENS1_15EpilogueDefaultEEEEEvvEEEEvNT_6ParamsE)
        /*0014*/ 	.word	0x00000000


	//----- nvinfo : EIATTR_MIN_STACK_SIZE
	.align		4
.L_17:
        /*0018*/ 	.byte	0x04, 0x12
        /*001a*/ 	.short	(.L_19 - .L_18)
	.align		4
.L_18:
        /*001c*/ 	.word	index@(_ZN7cutlass13device_kernelINS_4gemm6kernel13GemmUniversalIN4cute5tupleIJiiiiEEENS1_10collective13CollectiveMmaINS1_34MainloopSm90TmaGmmaWarpSpecializedILi6ENS5_IJNS4_1CILi2EEENSA_ILi1EEESC_EEENS1_35KernelTmaWarpSpecializedCooperativeEEENS5_IJNSA_ILi128EEENSA_ILi16EEENSA_ILi256EEEEEEaNS5_IJlSC_lEEEaSK_NS4_8TiledMMAINS4_8MMA_AtomIJNS4_4SM904GMMA26MMA_64x16x32_S32S8S8_SS_TNEEEENS4_6LayoutISD_NS5_IJSC_NSA_ILi0EEESS_EEEEENS5_IJNS4_10UnderscoreESV_SV_EEEEENS4_13SM90_TMA_LOADENS4_14ComposedLayoutINS4_7SwizzleILi3ELi4ELi3EEENS4_18smem_ptr_flag_bitsILi8EEENSR_INS5_IJNSA_ILi8EEESG_EEENS5_IJSG_SC_EEEEEEEvNS4_8identityENS4_23SM90_TMA_LOAD_MULTICASTES18_vS19_EENS_8epilogue10collective6detail29Sm90TmaWarpSpecializedAdapterINS1D_15DefaultEpilogueIaSK_SK_NS1C_6thread17LinearCombinationIaLi1EiiLNS1H_9ScaleType4KindE0ELNS_15FloatRoundStyleE2EaEENS1_15EpilogueDefaultEEEEEvvEEEEvNT_6ParamsE)
        /*0020*/ 	.word	0x00000000
.L_19:


//--------------------- .nv.compat                --------------------------
	.section	.nv.compat,"",@"SHT_CUDA_COMPAT_INFO"
	.align	4
        /*0000*/ 	.byte	0x02, 0x09, 0x01, 0x00, 0x02, 0x02, 0x04, 0x00, 0x02, 0x05, 0x05, 0x00, 0x03, 0x07, 0x01, 0x01
        /*0010*/ 	.byte	0x02, 0x03, 0x01, 0x00, 0x02, 0x06, 0x01, 0x00, 0x04, 0x0b, 0x08, 0x00, 0x00, 0x00, 0x00, 0x00
        /*0020*/ 	.byte	0x00, 0x00, 0x00, 0x00


//--------------------- .nv.info._ZN7cutlass13device_kernelINS_4gemm6kernel13GemmUniversalIN4cute5tupleIJiiiiEEENS1_10collective13CollectiveMmaINS1_34MainloopSm90TmaGmmaWarpSpecializedILi6ENS5_IJNS4_1CILi2EEENSA_ILi1EEESC_EEENS1_35KernelTmaWarpSpecializedCooperativeEEENS5_IJNSA_ILi128EEENSA_ILi16EEENSA_ILi256EEEEEEaNS5_IJlSC_lEEEaSK_NS4_8TiledMMAINS4_8MMA_AtomIJNS4_4SM904GMMA26MMA_64x16x32_S32S8S8_SS_TNEEEENS4_6LayoutISD_NS5_IJSC_NSA_ILi0EEESS_EEEEENS5_IJNS4_10UnderscoreESV_SV_EEEEENS4_13SM90_TMA_LOADENS4_14ComposedLayoutINS4_7SwizzleILi3ELi4ELi3EEENS4_18smem_ptr_flag_bitsILi8EEENSR_INS5_IJNSA_ILi8EEESG_EEENS5_IJSG_SC_EEEEEEEvNS4_8identityENS4_23SM90_TMA_LOAD_MULTICASTES18_vS19_EENS_8epilogue10collective6detail29Sm90TmaWarpSpecializedAdapterINS1D_15DefaultEpilogueIaSK_SK_NS1C_6thread17LinearCombinationIaLi1EiiLNS1H_9ScaleType4KindE0ELNS_15FloatRoundStyleE2EaEENS1_15EpilogueDefaultEEEEEvvEEEEvNT_6ParamsE --------------------------
	.section	.nv.info._ZN7cutlass13device_kernelINS_4gemm6kernel13GemmUniversalIN4cute5tupleIJiiiiEEENS1_10collective13CollectiveMmaINS1_34MainloopSm90TmaGmmaWarpSpecializedILi6ENS5_IJNS4_1CILi2EEENSA_ILi1EEESC_EEENS1_35KernelTmaWarpSpecializedCooperativeEEENS5_IJNSA_ILi128EEENSA_ILi16EEENSA_ILi256EEEEEEaNS5_IJlSC_lEEEaSK_NS4_8TiledMMAINS4_8MMA_AtomIJNS4_4SM904GMMA26MMA_64x16x32_S32S8S8_SS_TNEEEENS4_6LayoutISD_NS5_IJSC_NSA_ILi0EEESS_EEEEENS5_IJNS4_10UnderscoreESV_SV_EEEEENS4_13SM90_TMA_LOADENS4_14ComposedLayoutINS4_7SwizzleILi3ELi4ELi3EEENS4_18smem_ptr_flag_bitsILi8EEENSR_INS5_IJNSA_ILi8EEESG_EEENS5_IJSG_SC_EEEEEEEvNS4_8identityENS4_23SM90_TMA_LOAD_MULTICASTES18_vS19_EENS_8epilogue10collective6detail29Sm90TmaWarpSpecializedAdapterINS1D_15DefaultEpilogueIaSK_SK_NS1C_6thread17LinearCombinationIaLi1EiiLNS1H_9ScaleType4KindE0ELNS_15FloatRoundStyleE2EaEENS1_15EpilogueDefaultEEEEEvvEEEEvNT_6ParamsE,"",@"SHT_CUDA_INFO"
	.sectionflags	@""
	.align	4


	//----- nvinfo : EIATTR_CUDA_API_VERSION
	.align		4
        /*0000*/ 	.byte	0x04, 0x37
        /*0002*/ 	.short	(.L_21 - .L_20)
.L_20:
        /*0004*/ 	.word	0x00000082


	//----- nvinfo : EIATTR_KPARAM_INFO
	.align		4
.L_21:
        /*0008*/ 	.byte	0x04, 0x17
        /*000a*/ 	.short	(.L_23 - .L_22)
.L_22:
        /*000c*/ 	.word	0x00000000
        /*0010*/ 	.short	0x0000
        /*0012*/ 	.short	0x0070
        /*0014*/ 	.byte	0x00, 0xf0, 0x01, 0x10


	//----- nvinfo : EIATTR_SPARSE_MMA_MASK
	.align		4
.L_23:
        /*0018*/ 	.byte	0x03, 0x50
        /*001a*/ 	.short	0x0000


	//----- nvinfo : EIATTR_MAXREG_COUNT
	.align		4
        /*001c*/ 	.byte	0x03, 0x1b
        /*001e*/ 	.short	0x00a8


	//----- nvinfo : EIATTR_NUM_BARRIERS
	.align		4
        /*0020*/ 	.byte	0x02, 0x4c
        /*0022*/ 	.byte	0x01
	.zero		1


	//----- nvinfo : EIATTR_EXTERNS
	.align		4
        /*0024*/ 	.byte	0x04, 0x0f
        /*0026*/ 	.short	(.L_25 - .L_24)


	//   ....[0]....
	.align		4
.L_24:
        /*0028*/ 	.word	index@(__assertfail)


	//----- nvinfo : EIATTR_MERCURY_ISA_VERSION
	.align		4
.L_25:
        /*002c*/ 	.byte	0x03, 0x5f
        /*002e*/ 	.short	0x0101


	//----- nvinfo : EIATTR_INT_WARP_WIDE_INSTR_OFFSETS
	.align		4
        /*0030*/ 	.byte	0x04, 0x31
        /*0032*/ 	.short	(.L_27 - .L_26)


	//   ....[0]....
.L_26:
        /*0034*/ 	.word	0x000004f0


	//   ....[1]....
        /*0038*/ 	.word	0x00000520


	//   ....[2]....
        /*003c*/ 	.word	0x000006c0


	//   ....[3]....
        /*0040*/ 	.word	0x00002270


	//----- nvinfo : EIATTR_COOP_GROUP_MASK_REGIDS
	.align		4
.L_27:
        /*0044*/ 	.byte	0x04, 0x29
        /*0046*/ 	.short	(.L_29 - .L_28)


	//   ....[0]....
.L_28:
        /*0048*/ 	.word	0xffffffff


	//   ....[1]....
        /*004c*/ 	.word	0xffffffff


	//   ....[2]....
        /*0050*/ 	.word	0xffffffff


	//   ....[3]....
        /*0054*/ 	.word	0xffffffff


	//   ....[4]....
        /*0058*/ 	.word	0xffffffff


	//   ....[5]....
        /*005c*/ 	.word	0xffffffff


	//----- nvinfo : EIATTR_COOP_GROUP_INSTR_OFFSETS
	.align		4
.L_29:
        /*0060*/ 	.byte	0x04, 0x28
        /*0062*/ 	.short	(.L_31 - .L_30)


	//   ....[0]....
.L_30:
        /*0064*/ 	.word	0x00000060


	//   ....[1]....
        /*0068*/ 	.word	0x00000070


	//   ....[2]....
        /*006c*/ 	.word	0x00000130


	//   ....[3]....
        /*0070*/ 	.word	0x00000310


	//   ....[4]....
        /*0074*/ 	.word	0x00000840


	//   ....[5]....
        /*0078*/ 	.word	0x00001470


	//----- nvinfo : EIATTR_REG_RECONFIG
	.align		4
.L_31:
        /*007c*/ 	.byte	0x01, 0x54
	.zero		2


	//----- nvinfo : EIATTR_SYSCALL_OFFSETS
	.align		4
        /*0080*/ 	.byte	0x04, 0x46
        /*0082*/ 	.short	(.L_33 - .L_32)


	//   ....[0]....
.L_32:
        /*0084*/ 	.word	0x00001660


	//----- nvinfo : EIATTR_MBARRIER_INSTR_OFFSETS
	.align		4
.L_33:
        /*0088*/ 	.byte	0x04, 0x39
        /*008a*/ 	.short	(.L_35 - .L_34)


	//   ....[0]....
.L_34:
        /*008c*/ 	.word	0x00000230
        /*0090*/ 	.word	0x000000ff
        /*0094*/ 	.word	0x00000000
        /*0098*/ 	.short	0x0100
        /*009a*/ 	.byte	0x08
	.zero		1


	//   ....[1]....
        /*009c*/ 	.word	0x00000240
        /*00a0*/ 	.word	0x000000ff
        /*00a4*/ 	.word	0x00000030
        /*00a8*/ 	.short	0x0100
        /*00aa*/ 	.byte	0x08
	.zero		1


	//   ....[2]....
        /*00ac*/ 	.word	0x00000250
        /*00b0*/ 	.word	0x000000ff
        /*00b4*/ 	.word	0x00000008
        /*00b8*/ 	.short	0x0100
        /*00ba*/ 	.byte	0x08
	.zero		1


	//   ....[3]....
        /*00bc*/ 	.word	0x00000260
        /*00c0*/ 	.word	0x000000ff
        /*00c4*/ 	.word	0x00000038
        /*00c8*/ 	.short	0x0100
        /*00ca*/ 	.byte	0x08
	.zero		1


	//   ....[4]....
        /*00cc*/ 	.word	0x00000270
        /*00d0*/ 	.word	0x000000ff
        /*00d4*/ 	.word	0x00000010
        /*00d8*/ 	.short	0x0100
        /*00da*/ 	.byte	0x08
	.zero		1


	//   ....[5]....
        /*00dc*/ 	.word	0x00000280
        /*00e0*/ 	.word	0x000000ff
        /*00e4*/ 	.word	0x00000040
        /*00e8*/ 	.short	0x0100
        /*00ea*/ 	.byte	0x08
	.zero		1


	//   ....[6]....
        /*00ec*/ 	.word	0x00000290
        /*00f0*/ 	.word	0x000000ff
        /*00f4*/ 	.word	0x00000018
        /*00f8*/ 	.short	0x0100
        /*00fa*/ 	.byte	0x08
	.zero		1


	//   ....[7]....
        /*00fc*/ 	.word	0x000002a0
        /*0100*/ 	.word	0x000000ff
        /*0104*/ 	.word	0x00000048
        /*0108*/ 	.short	0x0100
        /*010a*/ 	.byte	0x08
	.zero		1


	//   ....[8]....
        /*010c*/ 	.word	0x000002b0
        /*0110*/ 	.word	0x000000ff
        /*0114*/ 	.word	0x00000020
        /*0118*/ 	.short	0x0100
        /*011a*/ 	.byte	0x08
	.zero		1


	//   ....[9]....
        /*011c*/ 	.word	0x000002c0
        /*0120*/ 	.word	0x000000ff
        /*0124*/ 	.word	0x00000050
        /*0128*/ 	.short	0x0100
        /*012a*/ 	.byte	0x08
	.zero		1


	//   ....[10]....
        /*012c*/ 	.word	0x000002d0
        /*0130*/ 	.word	0x000000ff
        /*0134*/ 	.word	0x00000028
        /*0138*/ 	.short	0x0100
        /*013a*/ 	.byte	0x08
	.zero		1


	//   ....[11]....
        /*013c*/ 	.word	0x000002e0
        /*0140*/ 	.word	0x000000ff
        /*0144*/ 	.word	0x00000058
        /*0148*/ 	.short	0x0100
        /*014a*/ 	.byte	0x08
	.zero		1


	//   ....[12]....
        /*014c*/ 	.word	0x00000740
        /*0150*/ 	.word	0x000000ff
        /*0154*/ 	.word	0x00000070
        /*0158*/ 	.short	0x0100
        /*015a*/ 	.byte	0x06
	.zero		1


	//   ....[13]....
        /*015c*/ 	.word	0x000007d0
        /*0160*/ 	.word	0x000000ff
        /*0164*/ 	.word	0x00000078
        /*0168*/ 	.short	0x0100
        /*016a*/ 	.byte	0x06
	.zero		1


	//   ....[14]....
        /*016c*/ 	.word	0x00001720
        /*0170*/ 	.word	0x00000003
        /*0174*/ 	.word	0x00000000
        /*0178*/ 	.short	0x010a
        /*017a*/ 	.byte	0x3f
	.zero		1


	//   ....[15]....
        /*017c*/ 	.word	0x00001780
        /*0180*/ 	.word	0x00000003
        /*0184*/ 	.word	0x00000000
        /*0188*/ 	.short	0x010a
        /*018a*/ 	.byte	0x3f
	.zero		1


	//   ....[16]....
        /*018c*/ 	.word	0x00001cc0
        /*0190*/ 	.word	0x00000004
        /*0194*/ 	.word	0x00000000
        /*0198*/ 	.short	0x010a
        /*019a*/ 	.byte	0x3f
	.zero		1


	//   ....[17]....
        /*019c*/ 	.word	0x00001d00
        /*01a0*/ 	.word	0x00000004
        /*01a4*/ 	.word	0x00000000
        /*01a8*/ 	.short	0x010a
        /*01aa*/ 	.byte	0x3f
	.zero		1


	//   ....[18]....
        /*01ac*/ 	.word	0x00002120
        /*01b0*/ 	.word	0x00000003
        /*01b4*/ 	.word	0x00000000
        /*01b8*/ 	.short	0x0101
        /*01ba*/ 	.byte	0x3f
	.zero		1


	//   ....[19]....
        /*01bc*/ 	.word	0x00002310
        /*01c0*/ 	.word	0x00000003
        /*01c4*/ 	.word	0x00000000
        /*01c8*/ 	.short	0x0101
        /*01ca*/ 	.byte	0x3f
	.zero		1


	//   ....[20]....
        /*01cc*/ 	.word	0x00003c30
        /*01d0*/ 	.word	0x00000017
        /*01d4*/ 	.word	0x00000030
        /*01d8*/ 	.short	0x010a
        /*01da*/ 	.byte	0x3f
	.zero		1


	//   ....[21]....
        /*01dc*/ 	.word	0x00004060
        /*01e0*/ 	.word	0x00000005
        /*01e4*/ 	.word	0x00000078
        /*01e8*/ 	.short	0x0101
        /*01ea*/ 	.byte	0x3f
	.zero		1


	//   ....[22]....
        /*01ec*/ 	.word	0x000047c0
        /*01f0*/ 	.word	0x00000005
        /*01f4*/ 	.word	0x00000000
        /*01f8*/ 	.short	0x010a
        /*01fa*/ 	.byte	0x3f
	.zero		1


	//   ....[23]....
        /*01fc*/ 	.word	0x00004840
        /*0200*/ 	.word	0x00000009
        /*0204*/ 	.word	0x00000000
        /*0208*/ 	.short	0x010a
        /*020a*/ 	.byte	0x3f
	.zero		1


	//   ....[24]....
        /*020c*/ 	.word	0x000048d0
        /*0210*/ 	.word	0x00000008
        /*0214*/ 	.word	0x00000000
        /*0218*/ 	.short	0x010a
        /*021a*/ 	.byte	0x3f
	.zero		1


	//   ....[25]....
        /*021c*/ 	.word	0x00004960
        /*0220*/ 	.word	0x00000009
        /*0224*/ 	.word	0x00000000
        /*0228*/ 	.short	0x010a
        /*022a*/ 	.byte	0x3f
	.zero		1


	//   ....[26]....
        /*022c*/ 	.word	0x000049f0
        /*0230*/ 	.word	0x00000006
        /*0234*/ 	.word	0x00000000
        /*0238*/ 	.short	0x010a
        /*023a*/ 	.byte	0x3f
	.zero		1


	//   ....[27]....
        /*023c*/ 	.word	0x00004a80
        /*0240*/ 	.word	0x00000003
        /*0244*/ 	.word	0x00000000
        /*0248*/ 	.short	0x010a
        /*024a*/ 	.byte	0x3f
	.zero		1


	//   ....[28]....
        /*024c*/ 	.word	0x00004ae0
        /*0250*/ 	.word	0x00000003
        /*0254*/ 	.word	0x00000000
        /*0258*/ 	.short	0x010a
        /*025a*/ 	.byte	0x3f
	.zero		1


	//   ....[29]....
        /*025c*/ 	.word	0x00004b30
        /*0260*/ 	.word	0x00000004
        /*0264*/ 	.word	0x00000000
        /*0268*/ 	.short	0x010a
        /*026a*/ 	.byte	0x3f
	.zero		1


	//   ....[30]....
        /*026c*/ 	.word	0x00004c00
        /*0270*/ 	.word	0x00000017
        /*0274*/ 	.word	0x00000030
        /*0278*/ 	.short	0x010a
        /*027a*/ 	.byte	0x3f
	.zero		1


	//   ....[31]....
        /*027c*/ 	.word	0x00004cd0
        /*0280*/ 	.word	0x00000005
        /*0284*/ 	.word	0x00000000
        /*0288*/ 	.short	0x010a
        /*028a*/ 	.byte	0x3f
	.zero		1


	//   ....[32]....
        /*028c*/ 	.word	0x00004d20
        /*0290*/ 	.word	0x00000009
        /*0294*/ 	.word	0x00000000
        /*0298*/ 	.short	0x010a
        /*029a*/ 	.byte	0x3f
	.zero		1


	//   ....[33]....
        /*029c*/ 	.word	0x00004d70
        /*02a0*/ 	.word	0x00000008
        /*02a4*/ 	.word	0x00000000
        /*02a8*/ 	.short	0x010a
        /*02aa*/ 	.byte	0x3f
	.zero		1


	//   ....[34]....
        /*02ac*/ 	.word	0x00004dc0
        /*02b0*/ 	.word	0x00000009
        /*02b4*/ 	.word	0x00000000
        /*02b8*/ 	.short	0x010a
        /*02ba*/ 	.byte	0x3f
	.zero		1


	//   ....[35]....
        /*02bc*/ 	.word	0x00004e10
        /*02c0*/ 	.word	0x00000006
        /*02c4*/ 	.word	0x00000000
        /*02c8*/ 	.short	0x010a
        /*02ca*/ 	.byte	0x3f
	.zero		1


	//----- nvinfo : EIATTR_NUM_MBARRIERS
	.align		4
.L_35:
        /*02cc*/ 	.byte	0x03, 0x38
        /*02ce*/ 	.short	0x000e


	//----- nvinfo : EIATTR_EXIT_INSTR_OFFSETS
	.align		4
        /*02d0*/ 	.byte	0x04, 0x1c
        /*02d2*/ 	.short	(.L_37 - .L_36)


	//   ....[0]....
.L_36:
        /*02d4*/ 	.word	0x00000a10


	//   ....[1]....
        /*02d8*/ 	.word	0x00001220


	//   ....[2]....
        /*02dc*/ 	.word	0x000033a0


	//   ....[3]....
        /*02e0*/ 	.word	0x00003900


	//   ....[4]....
        /*02e4*/ 	.word	0x00004ad0


	//----- nvinfo : EIATTR_MAX_THREADS
	.align		4
.L_37:
        /*02e8*/ 	.byte	0x04, 0x05
        /*02ea*/ 	.short	(.L_39 - .L_38)
.L_38:
        /*02ec*/ 	.word	0x00000180
        /*02f0*/ 	.word	0x00000001
        /*02f4*/ 	.word	0x00000001


	//----- nvinfo : EIATTR_CRS_STACK_SIZE
	.align		4
.L_39:
        /*02f8*/ 	.byte	0x04, 0x1e
        /*02fa*/ 	.short	(.L_41 - .L_40)
.L_40:
        /*02fc*/ 	.word	0x00000000


	//----- nvinfo : EIATTR_CBANK_PARAM_SIZE
	.align		4
.L_41:
        /*0300*/ 	.byte	0x03, 0x19
        /*0302*/ 	.short	0x0470


	//----- nvinfo : EIATTR_PARAM_CBANK
	.align		4
        /*0304*/ 	.byte	0x04, 0x0a
        /*0306*/ 	.short	(.L_43 - .L_42)
	.align		4
.L_42:
        /*0308*/ 	.word	index@(.nv.constant0._ZN7cutlass13device_kernelINS_4gemm6kernel13GemmUniversalIN4cute5tupleIJiiiiEEENS1_10collective13CollectiveMmaINS1_34MainloopSm90TmaGmmaWarpSpecializedILi6ENS5_IJNS4_1CILi2EEENSA_ILi1EEESC_EEENS1_35KernelTmaWarpSpecializedCooperativeEEENS5_IJNSA_ILi128EEENSA_ILi16EEENSA_ILi256EEEEEEaNS5_IJlSC_lEEEaSK_NS4_8TiledMMAINS4_8MMA_AtomIJNS4_4SM904GMMA26MMA_64x16x32_S32S8S8_SS_TNEEEENS4_6LayoutISD_NS5_IJSC_NSA_ILi0EEESS_EEEEENS5_IJNS4_10UnderscoreESV_SV_EEEEENS4_13SM90_TMA_LOADENS4_14ComposedLayoutINS4_7SwizzleILi3ELi4ELi3EEENS4_18smem_ptr_flag_bitsILi8EEENSR_INS5_IJNSA_ILi8EEESG_EEENS5_IJSG_SC_EEEEEEEvNS4_8identityENS4_23SM90_TMA_LOAD_MULTICASTES18_vS19_EENS_8epilogue10collective6detail29Sm90TmaWarpSpecializedAdapterINS1D_15DefaultEpilogueIaSK_SK_NS1C_6thread17LinearCombinationIaLi1EiiLNS1H_9ScaleType4KindE0ELNS_15FloatRoundStyleE2EaEENS1_15EpilogueDefaultEEEEEvvEEEEvNT_6ParamsE)
        /*030c*/ 	.short	0x0210
        /*030e*/ 	.short	0x0470


	//----- nvinfo : EIATTR_SW_WAR
	.align		4
.L_43:
        /*0310*/ 	.byte	0x04, 0x36
        /*0312*/ 	.short	(.L_45 - .L_44)
.L_44:
        /*0314*/ 	.word	0x00000008
.L_45:


//--------------------- .nv.callgraph             --------------------------
	.section	.nv.callgraph,"",@"SHT_CUDA_CALLGRAPH"
	.align	4
	.sectionentsize	8
	.align		4
        /*0000*/ 	.word	0x00000000
	.align		4
        /*0004*/ 	.word	0xffffffff
	.align		4
        /*0008*/ 	.word	index@(_ZN7cutlass13device_kernelINS_4gemm6kernel13GemmUniversalIN4cute5tupleIJiiiiEEENS1_10collective13CollectiveMmaINS1_34MainloopSm90TmaGmmaWarpSpecializedILi6ENS5_IJNS4_1CILi2EEENSA_ILi1EEESC_EEENS1_35KernelTmaWarpSpecializedCooperativeEEENS5_IJNSA_ILi128EEENSA_ILi16EEENSA_ILi256EEEEEEaNS5_IJlSC_lEEEaSK_NS4_8TiledMMAINS4_8MMA_AtomIJNS4_4SM904GMMA26MMA_64x16x32_S32S8S8_SS_TNEEEENS4_6LayoutISD_NS5_IJSC_NSA_ILi0EEESS_EEEEENS5_IJNS4_10UnderscoreESV_SV_EEEEENS4_13SM90_TMA_LOADENS4_14ComposedLayoutINS4_7SwizzleILi3ELi4ELi3EEENS4_18smem_ptr_flag_bitsILi8EEENSR_INS5_IJNSA_ILi8EEESG_EEENS5_IJSG_SC_EEEEEEEvNS4_8identityENS4_23SM90_TMA_LOAD_MULTICASTES18_vS19_EENS_8epilogue10collective6detail29Sm90TmaWarpSpecializedAdapterINS1D_15DefaultEpilogueIaSK_SK_NS1C_6thread17LinearCombinationIaLi1EiiLNS1H_9ScaleType4KindE0ELNS_15FloatRoundStyleE2EaEENS1_15EpilogueDefaultEEEEEvvEEEEvNT_6ParamsE)
	.align		4
        /*000c*/ 	.word	index@(__assertfail)
	.align		4
        /*0010*/ 	.word	0x00000000
	.align		4
        /*0014*/ 	.word	0xfffffffe
	.align		4
        /*0018*/ 	.word	0x00000000
	.align		4
        /*001c*/ 	.word	0xfffffffd
	.align		4
        /*0020*/ 	.word	0x00000000
	.align		4
        /*0024*/ 	.word	0xfffffffc


//--------------------- .nv.constant4             --------------------------
	.section	.nv.constant4,"a",@progbits
	.align	8
	.align		8
.nv.constant4:
        /*0000*/ 	.dword	__assertfail
	.align		8
        /*0008*/ 	.dword	__unnamed_1
	.align		8
        /*0010*/ 	.dword	_ZN39_INTERNAL_5e75c9e4_4_k_cu_71141bdc_93884cuda3std3__45__cpo5beginE
	.align		8
        /*0018*/ 	.dword	_ZN39_INTERNAL_5e75c9e4_4_k_cu_71141bdc_93884cuda3std3__45__cpo3endE
	.align		8
        /*0020*/ 	.dword	_ZN39_INTERNAL_5e75c9e4_4_k_cu_71141bdc_93884cuda3std3__45__cpo6cbeginE
	.align		8
        /*0028*/ 	.dword	_ZN39_INTERNAL_5e75c9e4_4_k_cu_71141bdc_93884cuda3std3__45__cpo4cendE
	.align		8
        /*0030*/ 	.dword	_ZN39_INTERNAL_5e75c9e4_4_k_cu_71141bdc_93884cuda3std3__441_GLOBAL__N__5e75c9e4_4_k_cu_71141bdc_93886ignoreE
	.align		8
        /*0038*/ 	.dword	_ZN39_INTERNAL_5e75c9e4_4_k_cu_71141bdc_93884cuda3std3__419piecewise_constructE
	.align		8
        /*0040*/ 	.dword	_ZN39_INTERNAL_5e75c9e4_4_k_cu_71141bdc_93884cuda3std3__48in_placeE
	.align		8
        /*0048*/ 	.dword	_ZN39_INTERNAL_5e75c9e4_4_k_cu_71141bdc_93884cuda3std6ranges3__45__cpo4swapE
	.align		8
        /*0050*/ 	.dword	_ZN39_INTERNAL_5e75c9e4_4_k_cu_71141bdc_93884cuda3std6ranges3__45__cpo9iter_moveE
	.align		8
        /*0058*/ 	.dword	_ZN39_INTERNAL_5e75c9e4_4_k_cu_71141bdc_93884cute7productE
	.align		8
        /*0060*/ 	.dword	_ZN39_INTERNAL_5e75c9e4_4_k_cu_71141bdc_93884cute1_E
	.align		8
        /*0068*/ 	.dword	$str$22
	.align		8
        /*0070*/ 	.dword	$str$23


//--------------------- .text._ZN7cutlass13device_kernelINS_4gemm6kernel13GemmUniversalIN4cute5tupleIJiiiiEEENS1_10collective13CollectiveMmaINS1_34MainloopSm90TmaGmmaWarpSpecializedILi6ENS5_IJNS4_1CILi2EEENSA_ILi1EEESC_EEENS1_35KernelTmaWarpSpecializedCooperativeEEENS5_IJNSA_ILi128EEENSA_ILi16EEENSA_ILi256EEEEEEaNS5_IJlSC_lEEEaSK_NS4_8TiledMMAINS4_8MMA_AtomIJNS4_4SM904GMMA26MMA_64x16x32_S32S8S8_SS_TNEEEENS4_6LayoutISD_NS5_IJSC_NSA_ILi0EEESS_EEEEENS5_IJNS4_10UnderscoreESV_SV_EEEEENS4_13SM90_TMA_LOADENS4_14ComposedLayoutINS4_7SwizzleILi3ELi4ELi3EEENS4_18smem_ptr_flag_bitsILi8EEENSR_INS5_IJNSA_ILi8EEESG_EEENS5_IJSG_SC_EEEEEEEvNS4_8identityENS4_23SM90_TMA_LOAD_MULTICASTES18_vS19_EENS_8epilogue10collective6detail29Sm90TmaWarpSpecializedAdapterINS1D_15DefaultEpilogueIaSK_SK_NS1C_6thread17LinearCombinationIaLi1EiiLNS1H_9ScaleType4KindE0ELNS_15FloatRoundStyleE2EaEENS1_15EpilogueDefaultEEEEEvvEEEEvNT_6ParamsE --------------------------
	.section	.text._ZN7cutlass13device_kernelINS_4gemm6kernel13GemmUniversalIN4cute5tupleIJiiiiEEENS1_10collective13CollectiveMmaINS1_34MainloopSm90TmaGmmaWarpSpecializedILi6ENS5_IJNS4_1CILi2EEENSA_ILi1EEESC_EEENS1_35KernelTmaWarpSpecializedCooperativeEEENS5_IJNSA_ILi128EEENSA_ILi16EEENSA_ILi256EEEEEEaNS5_IJlSC_lEEEaSK_NS4_8TiledMMAINS4_8MMA_AtomIJNS4_4SM904GMMA26MMA_64x16x32_S32S8S8_SS_TNEEEENS4_6LayoutISD_NS5_IJSC_NSA_ILi0EEESS_EEEEENS5_IJNS4_10UnderscoreESV_SV_EEEEENS4_13SM90_TMA_LOADENS4_14ComposedLayoutINS4_7SwizzleILi3ELi4ELi3EEENS4_18smem_ptr_flag_bitsILi8EEENSR_INS5_IJNSA_ILi8EEESG_EEENS5_IJSG_SC_EEEEEEEvNS4_8identityENS4_23SM90_TMA_LOAD_MULTICASTES18_vS19_EENS_8epilogue10collective6detail29Sm90TmaWarpSpecializedAdapterINS1D_15DefaultEpilogueIaSK_SK_NS1C_6thread17LinearCombinationIaLi1EiiLNS1H_9ScaleType4KindE0ELNS_15FloatRoundStyleE2EaEENS1_15EpilogueDefaultEEEEEvvEEEEvNT_6ParamsE,"ax",@progbits
	.align	128
.text._ZN7cutlass13device_kernelINS_4gemm6kernel13GemmUniversalIN4cute5tupleIJiiiiEEENS1_10collective13CollectiveMmaINS1_34MainloopSm90TmaGmmaWarpSpecializedILi6ENS5_IJNS4_1CILi2EEENSA_ILi1EEESC_EEENS1_35KernelTmaWarpSpecializedCooperativeEEENS5_IJNSA_ILi128EEENSA_ILi16EEENSA_ILi256EEEEEEaNS5_IJlSC_lEEEaSK_NS4_8TiledMMAINS4_8MMA_AtomIJNS4_4SM904GMMA26MMA_64x16x32_S32S8S8_SS_TNEEEENS4_6LayoutISD_NS5_IJSC_NSA_ILi0EEESS_EEEEENS5_IJNS4_10UnderscoreESV_SV_EEEEENS4_13SM90_TMA_LOADENS4_14ComposedLayoutINS4_7SwizzleILi3ELi4ELi3EEENS4_18smem_ptr_flag_bitsILi8EEENSR_INS5_IJNSA_ILi8EEESG_EEENS5_IJSG_SC_EEEEEEEvNS4_8identityENS4_23SM90_TMA_LOAD_MULTICASTES18_vS19_EENS_8epilogue10collective6detail29Sm90TmaWarpSpecializedAdapterINS1D_15DefaultEpilogueIaSK_SK_NS1C_6thread17LinearCombinationIaLi1EiiLNS1H_9ScaleType4KindE0ELNS_15FloatRoundStyleE2EaEENS1_15EpilogueDefaultEEEEEvvEEEEvNT_6ParamsE:
        .type           _ZN7cutlass13device_kernelINS_4gemm6kernel13GemmUniversalIN4cute5tupleIJiiiiEEENS1_10collective13CollectiveMmaINS1_34MainloopSm90TmaGmmaWarpSpecializedILi6ENS5_IJNS4_1CILi2EEENSA_ILi1EEESC_EEENS1_35KernelTmaWarpSpecializedCooperativeEEENS5_IJNSA_ILi128EEENSA_ILi16EEENSA_ILi256EEEEEEaNS5_IJlSC_lEEEaSK_NS4_8TiledMMAINS4_8MMA_AtomIJNS4_4SM904GMMA26MMA_64x16x32_S32S8S8_SS_TNEEEENS4_6LayoutISD_NS5_IJSC_NSA_ILi0EEESS_EEEEENS5_IJNS4_10UnderscoreESV_SV_EEEEENS4_13SM90_TMA_LOADENS4_14ComposedLayoutINS4_7SwizzleILi3ELi4ELi3EEENS4_18smem_ptr_flag_bitsILi8EEENSR_INS5_IJNSA_ILi8EEESG_EEENS5_IJSG_SC_EEEEEEEvNS4_8identityENS4_23SM90_TMA_LOAD_MULTICASTES18_vS19_EENS_8epilogue10collective6detail29Sm90TmaWarpSpecializedAdapterINS1D_15DefaultEpilogueIaSK_SK_NS1C_6thread17LinearCombinationIaLi1EiiLNS1H_9ScaleType4KindE0ELNS_15FloatRoundStyleE2EaEENS1_15EpilogueDefaultEEEEEvvEEEEvNT_6ParamsE,@function
        .size           _ZN7cutlass13device_kernelINS_4gemm6kernel13GemmUniversalIN4cute5tupleIJiiiiEEENS1_10collective13CollectiveMmaINS1_34MainloopSm90TmaGmmaWarpSpecializedILi6ENS5_IJNS4_1CILi2EEENSA_ILi1EEESC_EEENS1_35KernelTmaWarpSpecializedCooperativeEEENS5_IJNSA_ILi128EEENSA_ILi16EEENSA_ILi256EEEEEEaNS5_IJlSC_lEEEaSK_NS4_8TiledMMAINS4_8MMA_AtomIJNS4_4SM904GMMA26MMA_64x16x32_S32S8S8_SS_TNEEEENS4_6LayoutISD_NS5_IJSC_NSA_ILi0EEESS_EEEEENS5_IJNS4_10UnderscoreESV_SV_EEEEENS4_13SM90_TMA_LOADENS4_14ComposedLayoutINS4_7SwizzleILi3ELi4ELi3EEENS4_18smem_ptr_flag_bitsILi8EEENSR_INS5_IJNSA_ILi8EEESG_EEENS5_IJSG_SC_EEEEEEEvNS4_8identityENS4_23SM90_TMA_LOAD_MULTICASTES18_vS19_EENS_8epilogue10collective6detail29Sm90TmaWarpSpecializedAdapterINS1D_15DefaultEpilogueIaSK_SK_NS1C_6thread17LinearCombinationIaLi1EiiLNS1H_9ScaleType4KindE0ELNS_15FloatRoundStyleE2EaEENS1_15EpilogueDefaultEEEEEvvEEEEvNT_6ParamsE,(.L_x_93 - _ZN7cutlass13device_kernelINS_4gemm6kernel13GemmUniversalIN4cute5tupleIJiiiiEEENS1_10collective13CollectiveMmaINS1_34MainloopSm90TmaGmmaWarpSpecializedILi6ENS5_IJNS4_1CILi2EEENSA_ILi1EEESC_EEENS1_35KernelTmaWarpSpecializedCooperativeEEENS5_IJNSA_ILi128EEENSA_ILi16EEENSA_ILi256EEEEEEaNS5_IJlSC_lEEEaSK_NS4_8TiledMMAINS4_8MMA_AtomIJNS4_4SM904GMMA26MMA_64x16x32_S32S8S8_SS_TNEEEENS4_6LayoutISD_NS5_IJSC_NSA_ILi0EEESS_EEEEENS5_IJNS4_10UnderscoreESV_SV_EEEEENS4_13SM90_TMA_LOADENS4_14ComposedLayoutINS4_7SwizzleILi3ELi4ELi3EEENS4_18smem_ptr_flag_bitsILi8EEENSR_INS5_IJNSA_ILi8EEESG_EEENS5_IJSG_SC_EEEEEEEvNS4_8identityENS4_23SM90_TMA_LOAD_MULTICASTES18_vS19_EENS_8epilogue10collective6detail29Sm90TmaWarpSpecializedAdapterINS1D_15DefaultEpilogueIaSK_SK_NS1C_6thread17LinearCombinationIaLi1EiiLNS1H_9ScaleType4KindE0ELNS_15FloatRoundStyleE2EaEENS1_15EpilogueDefaultEEEEEvvEEEEvNT_6ParamsE)
        .other          _ZN7cutlass13device_kernelINS_4gemm6kernel13GemmUniversalIN4cute5tupleIJiiiiEEENS1_10collective13CollectiveMmaINS1_34MainloopSm90TmaGmmaWarpSpecializedILi6ENS5_IJNS4_1CILi2EEENSA_ILi1EEESC_EEENS1_35KernelTmaWarpSpecializedCooperativeEEENS5_IJNSA_ILi128EEENSA_ILi16EEENSA_ILi256EEEEEEaNS5_IJlSC_lEEEaSK_NS4_8TiledMMAINS4_8MMA_AtomIJNS4_4SM904GMMA26MMA_64x16x32_S32S8S8_SS_TNEEEENS4_6LayoutISD_NS5_IJSC_NSA_ILi0EEESS_EEEEENS5_IJNS4_10UnderscoreESV_SV_EEEEENS4_13SM90_TMA_LOADENS4_14ComposedLayoutINS4_7SwizzleILi3ELi4ELi3EEENS4_18smem_ptr_flag_bitsILi8EEENSR_INS5_IJNSA_ILi8EEESG_EEENS5_IJSG_SC_EEEEEEEvNS4_8identityENS4_23SM90_TMA_LOAD_MULTICASTES18_vS19_EENS_8epilogue10collective6detail29Sm90TmaWarpSpecializedAdapterINS1D_15DefaultEpilogueIaSK_SK_NS1C_6thread17LinearCombinationIaLi1EiiLNS1H_9ScaleType4KindE0ELNS_15FloatRoundStyleE2EaEENS1_15EpilogueDefaultEEEEEvvEEEEvNT_6ParamsE,@"STO_CUDA_ENTRY STV_DEFAULT"
_ZN7cutlass13device_kernelINS_4gemm6kernel13GemmUniversalIN4cute5tupleIJiiiiEEENS1_10collective13CollectiveMmaINS1_34MainloopSm90TmaGmmaWarpSpecializedILi6ENS5_IJNS4_1CILi2EEENSA_ILi1EEESC_EEENS1_35KernelTmaWarpSpecializedCooperativeEEENS5_IJNSA_ILi128EEENSA_ILi16EEENSA_ILi256EEEEEEaNS5_IJlSC_lEEEaSK_NS4_8TiledMMAINS4_8MMA_AtomIJNS4_4SM904GMMA26MMA_64x16x32_S32S8S8_SS_TNEEEENS4_6LayoutISD_NS5_IJSC_NSA_ILi0EEESS_EEEEENS5_IJNS4_10UnderscoreESV_SV_EEEEENS4_13SM90_TMA_LOADENS4_14ComposedLayoutINS4_7SwizzleILi3ELi4ELi3EEENS4_18smem_ptr_flag_bitsILi8EEENSR_INS5_IJNSA_ILi8EEESG_EEENS5_IJSG_SC_EEEEEEEvNS4_8identityENS4_23SM90_TMA_LOAD_MULTICASTES18_vS19_EENS_8epilogue10collective6detail29Sm90TmaWarpSpecializedAdapterINS1D_15DefaultEpilogueIaSK_SK_NS1C_6thread17LinearCombinationIaLi1EiiLNS1H_9ScaleType4KindE0ELNS_15FloatRoundStyleE2EaEENS1_15EpilogueDefaultEEEEEvvEEEEvNT_6ParamsE:
[----:B------:R-:W0:Y:S01]  /*0000*/  LDC R1, c[0x0][0x28] ;  /* 0x00000a00ff017b82 */ /* 0x000e220000000800 */
[----:B------:R-:W1:Y:S01]  /*0010*/  S2R R3, SR_TID.X ;  /* 0x0000000000037919 */ /* 0x000e620000002100 */
[----:B------:R-:W-:Y:S01]  /*0020*/  ELECT P0, URZ, PT ;  /* 0x00000000003f782f */ /* 0x000fe20003800000 */
[----:B------:R-:W-:Y:S01]  /*0030*/  BSSY B0, `(.L_x_0) ;  /* 0x000000f000007945 */ /* 0x000fe20003800000 */
[--C-:B-1----:R-:W-:Y:S02]  /*0040*/  SHF.R.U32.HI R0, RZ, 0x5, R3.reuse ;  /* 0x00000005ff007819 */ /* 0x102fe40000011603 */
[----:B------:R-:W-:-:S03]  /*0050*/  SHF.R.U32.HI R8, RZ, 0x7, R3 ;  /* 0x00000007ff087819 */ /* 0x000fc60000011603 */
[----:B------:R-:W1:Y:S04]  /*0060*/  SHFL.IDX PT, R2, R0, RZ, 0x1f ;  /* 0x00001fff00027589 */ /* 0x000e6800000e0000 */
[----:B------:R2:W3:Y:S01]  /*0070*/  SHFL.IDX PT, R5, R8, RZ, 0x1f ;  /* 0x00001fff08057589 */ /* 0x0004e200000e0000 */
[----:B-1----:R-:W-:-:S13]  /*0080*/  ISETP.NE.OR P0, PT, R2, RZ, !P0 ;  /* 0x000000ff0200720c */ /* 0x002fda0004705670 */
[----:B0-23--:R-:W-:Y:S05]  /*0090*/  @P0 BRA `(.L_x_1) ;  /* 0x0000000000200947 */ /* 0x00dfea0003800000 */
[----:B------:R-:W-:Y:S02]  /*00a0*/  ULDC.64 UR4, c[0x0][0x198] ;  /* 0x0000660000047ab9 */ /* 0x000fe40000000a00 */
[----:B------:R-:W-:Y:S02]  /*00b0*/  UIADD3 UR6, UP0, UR4, 0xf0, URZ ;  /* 0x000000f004067890 */ /* 0x000fe4000ff1e03f */
[----:B------:R-:W-:Y:S02]  /*00c0*/  UIADD3 UR4, UP1, UR4, 0x1f0, URZ ;  /* 0x000001f004047890 */ /* 0x000fe4000ff3e03f */
[----:B------:R-:W-:Y:S02]  /*00d0*/  UIADD3.X UR7, URZ, UR5, URZ, UP0, !UPT ;  /* 0x000000053f077290 */ /* 0x000fe400087fe43f */
[----:B------:R-:W-:-:S07]  /*00e0*/  UIADD3.X UR5, URZ, UR5, URZ, UP1, !UPT ;  /* 0x000000053f057290 */ /* 0x000fce0008ffe43f */
[----:B------:R0:W-:Y:S02]  /*00f0*/  UTMACCTL.PF [UR6] ;  /* 0x00000000060079b9 */ /* 0x0001e40008040000 */
[----:B------:R0:W-:Y:S02]  /*0100*/  UTMACCTL.PF [UR4] ;  /* 0x00000000040079b9 */ /* 0x0001e40008040000 */
[----:B0-----:R-:W-:Y:S01]  /*0110*/  NOP ;  /* 0x0000000000007918 */ /* 0x001fe20000000000 */
.L_x_1:
[----:B------:R-:W-:Y:S05]  /*0120*/  BSYNC B0 ;  /* 0x0000000000007941 */ /* 0x000fea0003800000 */
.L_x_0:
[----:B------:R-:W0:Y:S02]  /*0130*/  SHFL.IDX PT, R6, R0, RZ, 0x1f ;  /* 0x00001fff00067589 */ /* 0x000e2400000e0000 */
[----:B0-----:R-:W-:-:S13]  /*0140*/  ISETP.NE.AND P0, PT, R6, RZ, PT ;  /* 0x000000ff0600720c */ /* 0x001fda0003f05270 */
[----:B------:R-:W-:Y:S05]  /*0150*/  @P0 BRA `(.L_x_2) ;  /* 0x0000000000680947 */ /* 0x000fea0003800000 */
[----:B------:R-:W0:Y:S01]  /*0160*/  S2UR UR8, SR_CgaCtaId ;  /* 0x00000000000879c3 */ /* 0x000e220000008800 */
[----:B------:R-:W-:Y:S01]  /*0170*/  UMOV UR4, 0x400 ;  /* 0x0000040000047882 */ /* 0x000fe20000000000 */
[----:B------:R-:W-:Y:S01]  /*0180*/  UMOV UR5, 0x1 ;  /* 0x0000000100057882 */ /* 0x000fe20000000000 */
[----:B------:R-:W-:Y:S01]  /*0190*/  UMOV UR6, 0x4 ;  /* 0x0000000400067882 */ /* 0x000fe20000000000 */
[----:B------:R-:W-:Y:S01]  /*01a0*/  ELECT P0, URZ, PT ;  /* 0x00000000003f782f */ /* 0x000fe20003800000 */
[----:B------:R-:W-:-:S04]  /*01b0*/  UIADD3 UR6, -UR6, 0x100000, URZ ;  /* 0x0010000006067890 */ /* 0x000fc8000fffe13f */
[----:B------:R-:W-:Y:S02]  /*01c0*/  USHF.L.U32 UR7, UR6, 0xb, URZ ;  /* 0x0000000b06077899 */ /* 0x000fe4000800063f */
[----:B------:R-:W-:Y:S02]  /*01d0*/  USHF.L.U32 UR6, UR6, 0x1, URZ ;  /* 0x0000000106067899 */ /* 0x000fe4000800063f */
[----:B0-----:R-:W-:Y:S02]  /*01e0*/  ULEA UR8, UR8, UR4, 0x18 ;  /* 0x0000000408087291 */ /* 0x001fe4000f8ec03f */
[----:B------:R-:W-:-:S04]  /*01f0*/  UIADD3 UR4, -UR5, 0x100000, URZ ;  /* 0x0010000005047890 */ /* 0x000fc8000fffe13f */
[----:B------:R-:W-:Y:S02]  /*0200*/  USHF.L.U32 UR5, UR4, 0xb, URZ ;  /* 0x0000000b04057899 */ /* 0x000fe4000800063f */
[----:B------:R-:W-:Y:S01]  /*0210*/  USHF.L.U32 UR4, UR4, 0x1, URZ ;  /* 0x0000000104047899 */ /* 0x000fe2000800063f */
[----:B------:R-:W0:Y:S11]  /*0220*/  FENCE.VIEW.ASYNC.S ;  /* 0x00000000000073c6 */ /* 0x000e360000000000 */
[----:B0-----:R0:W1:Y:S01]  /*0230*/  SYNCS.EXCH.64 URZ, [UR8], UR4 ;  /* 0x00000004083f75b2 */ /* 0x0010620008000100 */
[----:B------:R0:W2:Y:S01]  /*0240*/  SYNCS.EXCH.64 URZ, [UR8+0x30], UR6 ;  /* 0x00003006083f75b2 */ /* 0x0000a20008000100 */
[----:B------:R0:W3:Y:S01]  /*0250*/  SYNCS.EXCH.64 URZ, [UR8+0x8], UR4 ;  /* 0x00000804083f75b2 */ /* 0x0000e20008000100 */
[----:B------:R0:W4:Y:S01]  /*0260*/  SYNCS.EXCH.64 URZ, [UR8+0x38], UR6 ;  /* 0x00003806083f75b2 */ /* 0x0001220008000100 */
[----:B------:R0:W0:Y:S01]  /*0270*/  SYNCS.EXCH.64 URZ, [UR8+0x10], UR4 ;  /* 0x00001004083f75b2 */ /* 0x0000220008000100 */
[----:B------:R0:W0:Y:S01]  /*0280*/  SYNCS.EXCH.64 URZ, [UR8+0x40], UR6 ;  /* 0x00004006083f75b2 */ /* 0x0000220008000100 */
[----:B------:R0:W0:Y:S01]  /*0290*/  SYNCS.EXCH.64 URZ, [UR8+0x18], UR4 ;  /* 0x00001804083f75b2 */ /* 0x0000220008000100 */
[----:B------:R0:W0:Y:S01]  /*02a0*/  SYNCS.EXCH.64 URZ, [UR8+0x48], UR6 ;  /* 0x00004806083f75b2 */ /* 0x0000220008000100 */
[----:B------:R0:W0:Y:S01]  /*02b0*/  SYNCS.EXCH.64 URZ, [UR8+0x20], UR4 ;  /* 0x00002004083f75b2 */ /* 0x0000220008000100 */
[----:B------:R0:W0:Y:S01]  /*02c0*/  SYNCS.EXCH.64 URZ, [UR8+0x50], UR6 ;  /* 0x00005006083f75b2 */ /* 0x0000220008000100 */
[----:B------:R0:W0:Y:S01]  /*02d0*/  SYNCS.EXCH.64 URZ, [UR8+0x28], UR4 ;  /* 0x00002804083f75b2 */ /* 0x0000220008000100 */
[----:B------:R0:W0:Y:S01]  /*02e0*/  SYNCS.EXCH.64 URZ, [UR8+0x58], UR6 ;  /* 0x00005806083f75b2 */ /* 0x0000220008000100 */
[----:B------:R-:W-:Y:S01]  /*02f0*/  NOP ;  /* 0x0000000000007918 */ /* 0x000fe20000000000 */
.L_x_2:
[----:B------:R-:W-:Y:S01]  /*0300*/  SHF.R.S32.HI R4, RZ, 0x1f, R3 ;  /* 0x0000001fff047819 */ /* 0x000fe20000011403 */
[----:B------:R-:W5:Y:S01]  /*0310*/  SHFL.IDX PT, R0, R0, RZ, 0x1f ;  /* 0x00001fff00007589 */ /* 0x000f6200000e0000 */
[----:B0-----:R-:W0:Y:S01]  /*0320*/  S2UR UR8, SR_CTAID.X ;  /* 0x00000000000879c3 */ /* 0x001e220000002500 */
[----:B------:R-:W-:Y:S02]  /*0330*/  ELECT P0, URZ, PT ;  /* 0x00000000003f782f */ /* 0x000fe40003800000 */
[----:B------:R-:W-:Y:S01]  /*0340*/  LEA.HI R4, R4, R3, RZ, 0x7 ;  /* 0x0000000304047211 */ /* 0x000fe200078f38ff */
[----:B------:R-:W-:Y:S01]  /*0350*/  ULDC UR4, c[0x0][0x150] ;  /* 0x0000540000047ab9 */ /* 0x000fe20000000800 */
[----:B------:R-:W-:Y:S01]  /*0360*/  SHF.R.S32.HI R9, RZ, 0x1f, R6 ;  /* 0x0000001fff097819 */ /* 0x000fe20000011406 */
[----:B------:R-:W-:Y:S01]  /*0370*/  NOP ;  /* 0x0000000000007918 */ /* 0x000fe20000000000 */
[----:B------:R-:W-:Y:S01]  /*0380*/  LOP3.LUT R4, R4, 0xffffff80, RZ, 0xc0, !PT ;  /* 0xffffff8004047812 */ /* 0x000fe200078ec0ff */
[----:B------:R-:W-:Y:S01]  /*0390*/  IMAD.MOV.U32 R23, RZ, RZ, 0x1 ;  /* 0x00000001ff177424 */ /* 0x000fe200078e00ff */
[----:B------:R-:W-:Y:S01]  /*03a0*/  LEA.HI R9, R9, R6, RZ, 0x2 ;  /* 0x0000000609097211 */ /* 0x000fe200078f10ff */
[----:B------:R-:W1:Y:S01]  /*03b0*/  LDC R12, c[0x0][0x144] ;  /* 0x00005100ff0c7b82 */ /* 0x000e620000000800 */
[----:B------:R-:W-:Y:S01]  /*03c0*/  NOP ;  /* 0x0000000000007918 */ /* 0x000fe20000000000 */
[----:B------:R-:W-:Y:S01]  /*03d0*/  IMAD.IADD R10, R3, 0x1, -R4 ;  /* 0x00000001030a7824 */ /* 0x000fe200078e0a04 */
[----:B------:R-:W-:Y:S01]  /*03e0*/  LOP3.LUT R9, R9, 0x3ffffffc, RZ, 0xc0, !PT ;  /* 0x3ffffffc09097812 */ /* 0x000fe200078ec0ff */
[----:B------:R-:W2:Y:S01]  /*03f0*/  S2R R4, SR_CTAID.Y ;  /* 0x0000000000047919 */ /* 0x000ea20000002600 */
[----:B------:R-:W-:-:S02]  /*0400*/  ISETP.NE.AND P3, PT, R5, RZ, PT ;  /* 0x000000ff0500720c */ /* 0x000fc40003f65270 */
[----:B------:R-:W-:Y:S01]  /*0410*/  SHF.R.S32.HI R7, RZ, 0x1f, R10 ;  /* 0x0000001fff077819 */ /* 0x000fe2000001140a */
[----:B------:R-:W-:Y:S01]  /*0420*/  IMAD.IADD R6, R6, 0x1, -R9 ;  /* 0x0000000106067824 */ /* 0x000fe200078e0a09 */
[----:B------:R-:W3:Y:S01]  /*0430*/  LDC R13, c[0x0][0x140] ;  /* 0x00005000ff0d7b82 */ /* 0x000ee20000000800 */
[----:B------:R-:W-:Y:S02]  /*0440*/  SHF.R.S32.HI R9, RZ, 0x1f, R2 ;  /* 0x0000001fff097819 */ /* 0x000fe40000011402 */
[----:B------:R-:W-:Y:S02]  /*0450*/  LEA.HI R7, R7, R10, RZ, 0x3 ;  /* 0x0000000a07077211 */ /* 0x000fe400078f18ff */
[----:B-----5:R-:W-:Y:S02]  /*0460*/  ISETP.NE.OR P0, PT, R0, RZ, !P0 ;  /* 0x000000ff0000720c */ /* 0x020fe40004705670 */
[----:B------:R-:W-:Y:S02]  /*0470*/  SHF.R.S32.HI R0, RZ, 0x3, R7 ;  /* 0x00000003ff007819 */ /* 0x000fe40000011407 */
[----:B0-----:R-:W-:-:S02]  /*0480*/  I2FP.F32.U32 R11, UR8 ;  /* 0x00000008000b7c45 */ /* 0x001fc40008201000 */
[----:B------:R-:W-:Y:S02]  /*0490*/  SHF.R.S32.HI R7, RZ, 0x1f, R7 ;  /* 0x0000001fff077819 */ /* 0x000fe40000011407 */
[----:B------:R-:W-:Y:S01]  /*04a0*/  LEA.HI R9, R9, R2, RZ, 0x2 ;  /* 0x0000000209097211 */ /* 0x000fe200078f10ff */
[----:B------:R-:W-:Y:S01]  /*04b0*/  FMUL R11, R11, UR4 ;  /* 0x000000040b0b7c20 */ /* 0x000fe20008400000 */
[----:B------:R-:W-:Y:S01]  /*04c0*/  LEA.HI R7, R7, R0, RZ, 0x2 ;  /* 0x0000000007077211 */ /* 0x000fe200078f10ff */
[----:B------:R-:W-:Y:S01]  /*04d0*/  ULDC UR4, c[0x0][0x154] ;  /* 0x0000550000047ab9 */ /* 0x000fe20000000800 */
[----:B------:R-:W-:Y:S01]  /*04e0*/  LOP3.LUT R9, R9, 0xfffffffc, RZ, 0xc0, !PT ;  /* 0xfffffffc09097812 */ /* 0x000fe200078ec0ff */
[----:B------:R-:W-:Y:S01]  /*04f0*/  VOTEU.ALL UP0, P0 ;  /* 0x00000000003f7886 */ /* 0x000fe20000000000 */
[----:B------:R-:W-:Y:S01]  /*0500*/  LOP3.LUT R7, R7, 0xfffffffc, RZ, 0xc0, !PT ;  /* 0xfffffffc07077812 */ /* 0x000fe200078ec0ff */
[----:B------:R-:W0:Y:S01]  /*0510*/  F2I.U32.TRUNC.NTZ R11, R11 ;  /* 0x0000000b000b7305 */ /* 0x000e22000020f000 */
[----:B------:R-:W-:Y:S01]  /*0520*/  VOTEU.ALL UP1, P0 ;  /* 0x00000000003f7886 */ /* 0x000fe20000020000 */
[----:B------:R-:W-:Y:S01]  /*0530*/  IMAD.IADD R2, R2, 0x1, -R9 ;  /* 0x0000000102027824 */ /* 0x000fe200078e0a09 */
[----:B------:R-:W5:Y:S01]  /*0540*/  @!UP0 S2UR UR7, SR_CgaCtaId ;  /* 0x00000000000789c3 */ /* 0x000f620000008800 */
[----:B------:R-:W-:Y:S01]  /*0550*/  IMAD.IADD R7, R0, 0x1, -R7 ;  /* 0x0000000100077824 */ /* 0x000fe200078e0a07 */
[----:B------:R-:W-:Y:S01]  /*0560*/  @!UP0 UMOV UR6, 0x400 ;  /* 0x0000040000068882 */ /* 0x000fe20000000000 */
[----:B---3--:R-:W-:-:S02]  /*0570*/  ISETP.EQ.U32.AND P2, PT, R13, 0x1, PT ;  /* 0x000000010d00780c */ /* 0x008fc40003f42070 */
[----:B------:R-:W-:Y:S01]  /*0580*/  IMAD R22, R6, 0x4, R7 ;  /* 0x0000000406167824 */ /* 0x000fe200078e0207 */
[----:B--2---:R-:W-:Y:S02]  /*0590*/  I2FP.F32.U32 R6, R4 ;  /* 0x0000000400067245 */ /* 0x004fe40000201000 */
[----:B------:R-:W2:Y:S01]  /*05a0*/  LDC R7, c[0x0][0x148] ;  /* 0x00005200ff077b82 */ /* 0x000ea20000000800 */
[----:B------:R-:W-:Y:S02]  /*05b0*/  ISETP.NE.AND P1, PT, R2, 0x3, PT ;  /* 0x000000030200780c */ /* 0x000fe40003f25270 */
[----:B------:R-:W-:Y:S01]  /*05c0*/  LEA.HI R0, R22, R22, RZ, 0x1 ;  /* 0x0000001616007211 */ /* 0x000fe200078f08ff */
[----:B0-----:R-:W-:Y:S01]  /*05d0*/  IMAD.MOV R15, RZ, RZ, -R11 ;  /* 0x000000ffff0f7224 */ /* 0x001fe200078e0a0b */
[----:B------:R-:W-:Y:S02]  /*05e0*/  ISETP.EQ.OR P1, PT, R2, RZ, !P1 ;  /* 0x000000ff0200720c */ /* 0x000fe40004f22670 */
[----:B------:R-:W-:Y:S01]  /*05f0*/  LOP3.LUT R11, R0, 0xfffffffe, RZ, 0xc0, !PT ;  /* 0xfffffffe000b7812 */ /* 0x000fe200078ec0ff */
[----:B------:R-:W-:Y:S01]  /*0600*/  FMUL R0, R6, UR4 ;  /* 0x0000000406007c20 */ /* 0x000fe20008400000 */
[----:B-1----:R-:W-:Y:S01]  /*0610*/  IMAD R6, R12, R15, UR8 ;  /* 0x000000080c067e24 */ /* 0x002fe2000f8e020f */
[----:B------:R-:W-:Y:S01]  /*0620*/  UMOV UR4, 0x20 ;  /* 0x0000002000047882 */ /* 0x000fe20000000000 */
[----:B------:R-:W-:Y:S01]  /*0630*/  VIADD R12, R5, 0xffffffff ;  /* 0xffffffff050c7836 */ /* 0x000fe20000000000 */
[----:B------:R-:W-:-:S04]  /*0640*/  @!UP0 UIADD3 UR4, -UR4, 0x100000, URZ ;  /* 0x0010000004048890 */ /* 0x000fc8000fffe13f */
[----:B------:R-:W-:Y:S02]  /*0650*/  @!UP0 USHF.L.U32 UR5, UR4, 0xb, URZ ;  /* 0x0000000b04058899 */ /* 0x000fe4000800063f */
[----:B------:R-:W-:Y:S01]  /*0660*/  @!UP0 USHF.L.U32 UR4, UR4, 0x1, URZ ;  /* 0x0000000104048899 */ /* 0x000fe2000800063f */
[----:B------:R-:W-:Y:S01]  /*0670*/  IMAD.IADD R11, R22, 0x1, -R11 ;  /* 0x00000001160b7824 */ /* 0x000fe200078e0a0b */
[----:B------:R-:W0:Y:S01]  /*0680*/  F2I.U32.TRUNC.NTZ R0, R0 ;  /* 0x0000000000007305 */ /* 0x000e22000020f000 */
[----:B------:R-:W-:Y:S01]  /*0690*/  ISETP.EQ.AND P1, PT, R5, RZ, P1 ;  /* 0x000000ff0500720c */ /* 0x000fe20000f22270 */
[----:B-----5:R-:W-:Y:S01]  /*06a0*/  @!UP0 ULEA UR6, UR7, UR6, 0x18 ;  /* 0x0000000607068291 */ /* 0x020fe2000f8ec03f */
[----:B------:R-:W-:Y:S01]  /*06b0*/  ISETP.GE.U32.AND P6, PT, R12, 0x2, PT ;  /* 0x000000020c00780c */ /* 0x000fe20003fc6070 */
[----:B------:R-:W-:Y:S01]  /*06c0*/  VOTEU.ALL UP0, P0 ;  /* 0x00000000003f7886 */ /* 0x000fe20000000000 */
[----:B------:R-:W-:Y:S01]  /*06d0*/  ISETP.NE.AND P4, PT, R11, R6, PT ;  /* 0x000000060b00720c */ /* 0x000fe20003f85270 */
[----:B------:R-:W-:Y:S01]  /*06e0*/  IMAD.SHL.U32 R11, R22, 0x4, RZ ;  /* 0x00000004160b7824 */ /* 0x000fe200078e00ff */
[----:B------:R-:W-:-:S02]  /*06f0*/  LOP3.LUT P0, RZ, R10, 0x7, RZ, 0xc0, !PT ;  /* 0x000000070aff7812 */ /* 0x000fc4000780c0ff */
[----:B------:R-:W-:Y:S02]  /*0700*/  SEL R16, RZ, 0x1, !P1 ;  /* 0x00000001ff107807 */ /* 0x000fe40004800000 */
[----:B------:R-:W-:Y:S02]  /*0710*/  LOP3.LUT R22, R22, 0xc, R11, 0x78, !PT ;  /* 0x0000000c16167812 */ /* 0x000fe400078e780b */
[----:B------:R-:W-:Y:S01]  /*0720*/  SEL R16, R16, 0x2, P6 ;  /* 0x0000000210107807 */ /* 0x000fe20003000000 */
[----:B------:R-:W1:Y:S02]  /*0730*/  FENCE.VIEW.ASYNC.S ;  /* 0x00000000000073c6 */ /* 0x000e640000000000 */
[----:B-1----:R1:W3:Y:S01]  /*0740*/  @!UP0 SYNCS.EXCH.64 URZ, [UR6+0x70], UR4 ;  /* 0x00007004063f85b2 */ /* 0x0022e20008000100 */
[----:B0-----:R-:W-:Y:S01]  /*0750*/  IMAD.MOV R24, RZ, RZ, -R0 ;  /* 0x000000ffff187224 */ /* 0x001fe200078e0a00 */
[C---:B------:R-:W-:Y:S02]  /*0760*/  ISETP.LT.U32.AND P0, PT, R22.reuse, 0x2, !P0 ;  /* 0x000000021600780c */ /* 0x040fe40004701070 */
[----:B------:R-:W-:Y:S01]  /*0770*/  @P4 LEA.HI R0, R22, R22, RZ, 0x1 ;  /* 0x0000001616004211 */ /* 0x000fe200078f08ff */
[----:B--2---:R-:W-:-:S03]  /*0780*/  IMAD R9, R7, R24, R4 ;  /* 0x0000001807097224 */ /* 0x004fc600078e0204 */
[----:B------:R-:W-:-:S04]  /*0790*/  @P4 SHF.R.S32.HI R0, RZ, 0x1, R0 ;  /* 0x00000001ff004819 */ /* 0x000fc80000011400 */
[----:B------:R-:W-:Y:S02]  /*07a0*/  @P4 ISETP.NE.AND P5, PT, R0, R9, PT ;  /* 0x000000090000420c */ /* 0x000fe40003fa5270 */
[----:B------:R-:W-:Y:S02]  /*07b0*/  SEL R0, RZ, 0x1, !P0 ;  /* 0x00000001ff007807 */ /* 0x000fe40004000000 */
[----:B------:R-:W-:Y:S01]  /*07c0*/  @P4 SEL R23, RZ, 0x1, P5 ;  /* 0x00000001ff174807 */ /* 0x000fe20002800000 */
[----:B------:R1:W0:Y:S01]  /*07d0*/  @!UP1 SYNCS.EXCH.64 URZ, [UR6+0x78], UR4 ;  /* 0x00007804063f95b2 */ /* 0x0002220008000100 */
[----:B------:R-:W-:Y:S02]  /*07e0*/  NOP ;  /* 0x0000000000007918 */ /* 0x000fe40000000000 */
[----:B------:R-:W-:Y:S02]  /*07f0*/  LOP3.LUT R23, R23, R0, RZ, 0xc0, !PT ;  /* 0x0000000017177212 */ /* 0x000fe400078ec0ff */
[----:B------:R-:W-:Y:S01]  /*0800*/  LOP3.LUT R0, R3, 0x7f, RZ, 0xc0, !PT ;  /* 0x0000007f03007812 */ /* 0x000fe200078ec0ff */
[----:B-1-3--:R-:W-:Y:S06]  /*0810*/  @!P2 BRA `(.L_x_3) ;  /* 0x000000000008a947 */ /* 0x00afec0003800000 */
[----:B0---4-:R-:W-:Y:S01]  /*0820*/  UCGABAR_ARV ;  /* 0x00000000000079c7 */ /* 0x011fe20008000000 */
[----:B------:R-:W-:Y:S05]  /*0830*/  BRA `(.L_x_4) ;  /* 0x0000000000047947 */ /* 0x000fea0003800000 */
.L_x_3:
[----:B0---4-:R-:W-:Y:S01]  /*0840*/  NOP ;  /* 0x0000000000007918 */ /* 0x011fe20000000000 */
.L_x_4:
[----:B------:R-:W0:Y:S01]  /*0850*/  LDC R17, c[0x0][0x65c] ;  /* 0x00019700ff117b82 */ /* 0x000e220000000800 */
[----:B------:R-:W-:Y:S02]  /*0860*/  IMAD.U32 R10, RZ, RZ, UR8 ;  /* 0x00000008ff0a7e24 */ /* 0x000fe4000f8e00ff */
[----:B------:R-:W-:Y:S01]  /*0870*/  IMAD.MOV.U32 R11, RZ, RZ, RZ ;  /* 0x000000ffff0b7224 */ /* 0x000fe200078e00ff */
[----:B0-----:R-:W-:-:S04]  /*0880*/  ISETP.NE.AND P1, PT, R17, 0x1, PT ;  /* 0x000000011100780c */ /* 0x001fc80003f25270 */
[----:B------:R-:W-:-:S09]  /*0890*/  P2R R5, PR, RZ, 0x2 ;  /* 0x00000002ff057803 */ /* 0x000fd20000000000 */
[----:B------:R-:W0:Y:S01]  /*08a0*/  @P1 LDC R19, c[0x0][0x10] ;  /* 0x00000400ff131b82 */ /* 0x000e220000000800 */
[----:B------:R-:W-:Y:S02]  /*08b0*/  @P1 IMAD.MOV.U32 R5, RZ, RZ, RZ ;  /* 0x000000ffff051224 */ /* 0x000fe400078e00ff */
[----:B------:R-:W-:-:S05]  /*08c0*/  @P1 IMAD.MOV.U32 R13, RZ, RZ, RZ ;  /* 0x000000ffff0d1224 */ /* 0x000fca00078e00ff */
[----:B------:R-:W1:Y:S01]  /*08d0*/  @!P1 LDC R9, c[0x0][0xc] ;  /* 0x00000300ff099b82 */ /* 0x000e620000000800 */
[----:B------:R-:W-:Y:S01]  /*08e0*/  ULDC UR4, c[0x0][0xc] ;  /* 0x0000030000047ab9 */ /* 0x000fe20000000800 */
[----:B------:R-:W-:Y:S01]  /*08f0*/  ULDC UR5, c[0x0][0x10] ;  /* 0x0000040000057ab9 */ /* 0x000fe20000000800 */
[----:B------:R-:W-:Y:S01]  /*0900*/  ULDC UR6, c[0x0][0x14] ;  /* 0x0000050000067ab9 */ /* 0x000fe20000000800 */
[----:B------:R-:W-:-:S04]  /*0910*/  UIMAD.WIDE.U32 UR4, UR4, UR5, URZ ;  /* 0x00000005040472a5 */ /* 0x000fc8000f8e003f */
[----:B------:R-:W-:Y:S02]  /*0920*/  UIMAD.WIDE.U32 UR38, UR4, UR6, URZ ;  /* 0x00000006042672a5 */ /* 0x000fe4000f8e003f */
[----:B------:R-:W-:-:S04]  /*0930*/  UIMAD UR41, UR5, UR6, URZ ;  /* 0x00000006052972a4 */ /* 0x000fc8000f8e023f */
[----:B------:R-:W-:Y:S01]  /*0940*/  UIADD3 UR41, UR39, UR41, URZ ;  /* 0x0000002927297290 */ /* 0x000fe2000fffe03f */
[----:B0-----:R-:W-:-:S04]  /*0950*/  @P1 IMAD.WIDE.U32 R18, R19, UR8, R4 ;  /* 0x0000000813121c25 */ /* 0x001fc8000f8e0004 */
[----:B------:R-:W-:Y:S02]  /*0960*/  @P1 IMAD.IADD R19, R19, 0x1, R13 ;  /* 0x0000000113131824 */ /* 0x000fe400078e020d */
[----:B-1----:R-:W-:-:S04]  /*0970*/  @!P1 IMAD.WIDE.U32 R10, R4, R9, R10 ;  /* 0x00000009040a9225 */ /* 0x002fc800078e000a */
[----:B------:R-:W-:Y:S02]  /*0980*/  @!P1 IMAD.MOV.U32 R18, RZ, RZ, R10 ;  /* 0x000000ffff129224 */ /* 0x000fe400078e000a */
[----:B------:R-:W-:Y:S01]  /*0990*/  @!P1 IMAD.MOV.U32 R19, RZ, RZ, R11 ;  /* 0x000000ffff139224 */ /* 0x000fe200078e000b */
[----:B------:R-:W-:Y:S06]  /*09a0*/  @!P2 BRA `(.L_x_5) ;  /* 0x00000000000ca947 */ /* 0x000fec0003800000 */
[----:B------:R-:W-:Y:S01]  /*09b0*/  UCGABAR_WAIT ;  /* 0x0000000000007dc7 */ /* 0x000fe20008000000 */
[----:B------:R-:W-:Y:S01]  /*09c0*/  CCTL.IVALL ;  /* 0x00000000ff00798f */ /* 0x000fe20002000000 */
[----:B------:R-:W-:Y:S05]  /*09d0*/  BRA `(.L_x_6) ;  /* 0x0000000000047947 */ /* 0x000fea0003800000 */
.L_x_5:
[----:B------:R-:W-:Y:S06]  /*09e0*/  BAR.SYNC.DEFER_BLOCKING 0x0 ;  /* 0x0000000000007b1d */ /* 0x000fec0000010000 */
.L_x_6:
[----:B------:R-:W-:Y:S05]  /*09f0*/  @!P3 BRA `(.L_x_7) ;  /* 0x00000028006cb947 */ /* 0x000fea0003800000 */
[----:B------:R-:W-:-:S13]  /*0a00*/  ISETP.GT.U32.AND P0, PT, R12, 0x1, PT ;  /* 0x000000010c00780c */ /* 0x000fda0003f04070 */
[----:B------:R-:W-:Y:S05]  /*0a10*/  @P0 EXIT ;  /* 0x000000000000094d */ /* 0x000fea0003800000 */
[----:B------:R-:W-:Y:S01]  /*0a20*/  ULDC.64 UR4, c[0x0][0x650] ;  /* 0x0001940000047ab9 */ /* 0x000fe20000000a00 */
[----:B------:R-:W-:Y:S01]  /*0a30*/  PRMT R2, RZ, 0x7610, R2 ;  /* 0x00007610ff027816 */ /* 0x000fe20000000002 */
[----:B------:R-:W-:Y:S01]  /*0a40*/  IMAD.MOV.U32 R43, RZ, RZ, -0x1 ;  /* 0xffffffffff2b7424 */ /* 0x000fe200078e00ff */
[----:B------:R-:W-:Y:S01]  /*0a50*/  ISETP.GE.U32.AND P0, PT, R18, UR4, PT ;  /* 0x0000000412007c0c */ /* 0x000fe2000bf06070 */
[----:B------:R-:W-:Y:S02]  /*0a60*/  IMAD.MOV.U32 R44, RZ, RZ, -0x1 ;  /* 0xffffffffff2c7424 */ /* 0x000fe400078e00ff */
[----:B------:R-:W-:Y:S01]  /*0a70*/  IMAD.MOV.U32 R45, RZ, RZ, -0x1 ;  /* 0xffffffffff2d7424 */ /* 0x000fe200078e00ff */
[----:B------:R-:W-:-:S13]  /*0a80*/  ISETP.GE.U32.AND.EX P0, PT, R19, UR5, PT, P0 ;  /* 0x0000000513007c0c */ /* 0x000fda000bf06100 */
[----:B------:R-:W-:Y:S05]  /*0a90*/  @P0 BRA `(.L_x_8) ;  /* 0x0000000400280947 */ /* 0x000fea0003800000 */
[----:B------:R-:W0:Y:S01]  /*0aa0*/  LDC.64 R26, c[0x0][0x628] ;  /* 0x00018a00ff1a7b82 */ /* 0x000e220000000a00 */
[----:B------:R-:W-:Y:S02]  /*0ab0*/  IMAD.MOV.U32 R10, RZ, RZ, R18 ;  /* 0x000000ffff0a7224 */ /* 0x000fe400078e0012 */
[----:B------:R-:W-:-:S05]  /*0ac0*/  IMAD.MOV.U32 R11, RZ, RZ, R19 ;  /* 0x000000ffff0b7224 */ /* 0x000fca00078e0013 */
[----:B------:R-:W1:Y:S08]  /*0ad0*/  LDC R2, c[0x0][0x630] ;  /* 0x00018c00ff027b82 */ /* 0x000e700000000800 */
[----:B------:R-:W2:Y:S01]  /*0ae0*/  LDC.64 R28, c[0x0][0x620] ;  /* 0x00018800ff1c7b82 */ /* 0x000ea20000000a00 */
[----:B0-----:R-:W-:-:S04]  /*0af0*/  ISETP.NE.U32.AND P0, PT, R26, RZ, PT ;  /* 0x000000ff1a00720c */ /* 0x001fc80003f05070 */
[----:B------:R-:W-:-:S13]  /*0b00*/  ISETP.NE.AND.EX P0, PT, R27, RZ, PT, P0 ;  /* 0x000000ff1b00720c */ /* 0x000fda0003f05300 */
[----:B-12---:R-:W-:Y:S05]  /*0b10*/  @!P0 BRA `(.L_x_9) ;  /* 0x0000000000288947 */ /* 0x006fea0003800000 */
[----:B------:R-:W0:Y:S02]  /*0b20*/  LDC R9, c[0x0][0x634] ;  /* 0x00018d00ff097b82 */ /* 0x000e240000000800 */
[----:B0-----:R-:W-:-:S05]  /*0b30*/  IADD3 R9, P0, R18, R9, RZ ;  /* 0x0000000912097210 */ /* 0x001fca0007f1e0ff */
[----:B------:R-:W-:-:S04]  /*0b40*/  IMAD.X R21, RZ, RZ, R19, P0 ;  /* 0x000000ffff157224 */ /* 0x000fc800000e0613 */
[----:B------:R-:W-:-:S04]  /*0b50*/  IMAD.WIDE.U32 R10, R21, R26, RZ ;  /* 0x0000001a150a7225 */ /* 0x000fc800078e00ff */
[----:B------:R-:W-:-:S04]  /*0b60*/  IMAD.WIDE.U32 R12, P0, R9, R27, R10 ;  /* 0x0000001b090c7225 */ /* 0x000fc8000780000a */
[----:B------:R-:W-:-:S04]  /*0b70*/  IMAD.WIDE.U32 R10, R9, R26, RZ ;  /* 0x0000001a090a7225 */ /* 0x000fc800078e00ff */
[----:B------:R-:W-:Y:S01]  /*0b80*/  IMAD.X R15, RZ, RZ, RZ, P0 ;  /* 0x000000ffff0f7224 */ /* 0x000fe200000e06ff */
[----:B------:R-:W-:Y:S01]  /*0b90*/  IADD3 RZ, P0, R11, R12, RZ ;  /* 0x0000000c0bff7210 */ /* 0x000fe20007f1e0ff */
[----:B------:R-:W-:-:S04]  /*0ba0*/  IMAD.MOV.U32 R14, RZ, RZ, R13 ;  /* 0x000000ffff0e7224 */ /* 0x000fc800078e000d */
[----:B------:R-:W-:-:S08]  /*0bb0*/  IMAD.WIDE.U32.X R10, R21, R27, R14, P0 ;  /* 0x0000001b150a7225 */ /* 0x000fd000000e040e */
.L_x_9:
[----:B------:R-:W0:Y:S01]  /*0bc0*/  LDC.64 R30, c[0x0][0x640] ;  /* 0x00019000ff1e7b82 */ /* 0x000e220000000a00 */
[-CC-:B------:R-:W-:Y:S01]  /*0bd0*/  SHF.R.U64 R45, R10, R2.reuse, R11.reuse ;  /* 0x000000020a2d7219 */ /* 0x180fe2000000120b */
[----:B------:R-:W-:Y:S01]  /*0be0*/  IMAD.MOV.U32 R25, RZ, RZ, 0x1 ;  /* 0x00000001ff197424 */ /* 0x000fe200078e00ff */
[----:B------:R-:W-:Y:S02]  /*0bf0*/  SHF.R.U32.HI R2, RZ, R2, R11 ;  /* 0x00000002ff027219 */ /* 0x000fe4000001160b */
[----:B------:R-:W-:-:S03]  /*0c00*/  IADD3 R5, P0, RZ, -R45, RZ ;  /* 0x8000002dff057210 */ /* 0x000fc60007f1e0ff */
[----:B------:R-:W1:Y:S02]  /*0c10*/  LDC R12, c[0x0][0x618] ;  /* 0x00018600ff0c7b82 */ /* 0x000e640000000800 */
[----:B------:R-:W-:Y:S02]  /*0c20*/  IMAD.X R9, RZ, RZ, ~R2, P0 ;  /* 0x000000ffff097224 */ /* 0x000fe400000e0e02 */
[----:B------:R-:W-:-:S04]  /*0c30*/  IMAD.WIDE.U32 R10, R5, R28, R18 ;  /* 0x0000001c050a7225 */ /* 0x000fc800078e0012 */
[----:B------:R-:W2:Y:S01]  /*0c40*/  LDC R20, c[0x0][0x608] ;  /* 0x00018200ff147b82 */ /* 0x000ea20000000800 */
[----:B------:R-:W-:Y:S02]  /*0c50*/  IMAD R2, R9, R28, RZ ;  /* 0x0000001c09027224 */ /* 0x000fe400078e02ff */
[----:B------:R-:W-:Y:S02]  /*0c60*/  IMAD.MOV.U32 R9, RZ, RZ, -0x1 ;  /* 0xffffffffff097424 */ /* 0x000fe400078e00ff */
[----:B------:R-:W-:Y:S02]  /*0c70*/  IMAD R5, R5, R29, R2 ;  /* 0x0000001d05057224 */ /* 0x000fe400078e0202 */
[----:B------:R-:W-:Y:S01]  /*0c80*/  IMAD R29, R7, R24, R4 ;  /* 0x00000018071d7224 */ /* 0x000fe200078e0204 */
[----:B------:R-:W3:Y:S01]  /*0c90*/  LDC R26, c[0x0][0x658] ;  /* 0x00019600ff1a7b82 */ /* 0x000ee20000000800 */
[----:B------:R-:W-:Y:S01]  /*0ca0*/  IMAD.IADD R5, R11, 0x1, R5 ;  /* 0x000000010b057824 */ /* 0x000fe200078e0205 */
[----:B0-----:R-:W-:-:S04]  /*0cb0*/  ISETP.NE.U32.AND P0, PT, R30, RZ, PT ;  /* 0x000000ff1e00720c */ /* 0x001fc80003f05070 */
[----:B------:R-:W-:Y:S02]  /*0cc0*/  ISETP.NE.AND.EX P0, PT, R31, RZ, PT, P0 ;  /* 0x000000ff1f00720c */ /* 0x000fe40003f05300 */
[----:B------:R-:W0:Y:S01]  /*0cd0*/  LDC R43, c[0x0][0x600] ;  /* 0x00018000ff2b7b82 */ /* 0x000e220000000800 */
[-CC-:B-1----:R-:W-:Y:S02]  /*0ce0*/  SHF.R.U64 R14, R10, R12.reuse, R5.reuse ;  /* 0x0000000c0a0e7219 */ /* 0x182fe40000001205 */
[----:B------:R-:W-:-:S05]  /*0cf0*/  SHF.R.U32.HI R5, RZ, R12, R5 ;  /* 0x0000000cff057219 */ /* 0x000fca0000011605 */
[----:B------:R-:W1:Y:S01]  /*0d00*/  LDC R21, c[0x0][0x648] ;  /* 0x00019200ff157b82 */ /* 0x000e620000000800 */
[-CC-:B--2---:R-:W-:Y:S02]  /*0d10*/  SHF.R.U64 R32, R14, R20.reuse, R5.reuse ;  /* 0x000000140e207219 */ /* 0x184fe40000001205 */
[----:B------:R-:W-:-:S05]  /*0d20*/  SHF.R.U32.HI R5, RZ, R20, R5 ;  /* 0x00000014ff057219 */ /* 0x000fca0000011605 */
[----:B------:R-:W2:Y:S01]  /*0d30*/  LDC R28, c[0x0][0x638] ;  /* 0x00018e00ff1c7b82 */ /* 0x000ea20000000800 */
[-CC-:B---3--:R-:W-:Y:S02]  /*0d40*/  SHF.R.U64 R20, R32, R26.reuse, R5.reuse ;  /* 0x0000001a20147219 */ /* 0x188fe40000001205 */
[-C--:B------:R-:W-:Y:S02]  /*0d50*/  SHF.L.U32 R2, R9, R26.reuse, RZ ;  /* 0x0000001a09027219 */ /* 0x080fe400000006ff */
[----:B------:R-:W-:Y:S01]  /*0d60*/  SHF.R.U32.HI R5, RZ, R26, R5 ;  /* 0x0000001aff057219 */ /* 0x000fe20000011605 */
[----:B------:R-:W-:Y:S01]  /*0d70*/  IMAD.MOV.U32 R4, RZ, RZ, R20 ;  /* 0x000000ffff047224 */ /* 0x000fe200078e0014 */
[----:B------:R-:W-:Y:S01]  /*0d80*/  LOP3.LUT R7, RZ, R2, RZ, 0x33, !PT ;  /* 0x00000002ff077212 */ /* 0x000fe200078e33ff */
[----:B------:R-:W3:Y:S01]  /*0d90*/  LDC R27, c[0x0][0x610] ;  /* 0x00018400ff1b7b82 */ /* 0x000ee20000000800 */
[----:B------:R-:W-:Y:S05]  /*0da0*/  @!P0 BRA `(.L_x_10) ;  /* 0x0000000000288947 */ /* 0x000fea0003800000 */
[----:B------:R-:W4:Y:S02]  /*0db0*/  LDC R9, c[0x0][0x64c] ;  /* 0x00019300ff097b82 */ /* 0x000f240000000800 */
[----:B----4-:R-:W-:-:S05]  /*0dc0*/  IADD3 R9, P0, R20, R9, RZ ;  /* 0x0000000914097210 */ /* 0x010fca0007f1e0ff */
        /* <DEDUP_REMOVED lines=8> */
.L_x_10:
[----:B-1----:R-:W-:Y:S01]  /*0e50*/  SHF.R.U64 R4, R4, R21, R5 ;  /* 0x0000001504047219 */ /* 0x002fe20000001205 */
[----:B0-----:R-:W-:Y:S01]  /*0e60*/  VIADD R5, R43, 0xffffffff ;  /* 0xffffffff2b057836 */ /* 0x001fe20000000000 */
[----:B------:R-:W-:Y:S02]  /*0e70*/  SHF.L.U32 R2, R25, R26, RZ ;  /* 0x0000001a19027219 */ /* 0x000fe400000006ff */
[----:B------:R-:W-:Y:S01]  /*0e80*/  LOP3.LUT R7, R32, R7, RZ, 0xc0, !PT ;  /* 0x0000000720077212 */ /* 0x000fe200078ec0ff */
[----:B------:R-:W-:Y:S01]  /*0e90*/  IMAD.MOV R9, RZ, RZ, -R4 ;  /* 0x000000ffff097224 */ /* 0x000fe200078e0a04 */
[----:B------:R-:W-:Y:S02]  /*0ea0*/  SEL R6, R6, R29, !P1 ;  /* 0x0000001d06067207 */ /* 0x000fe40004800000 */
[----:B------:R-:W-:Y:S01]  /*0eb0*/  LOP3.LUT R5, R14, R5, RZ, 0xc0, !PT ;  /* 0x000000050e057212 */ /* 0x000fe200078ec0ff */
[----:B------:R-:W-:Y:S02]  /*0ec0*/  IMAD R7, R2, R4, R7 ;  /* 0x0000000402077224 */ /* 0x000fe400078e0207 */
[----:B--2---:R-:W-:-:S02]  /*0ed0*/  IMAD R2, R9, R28, R20 ;  /* 0x0000001c09027224 */ /* 0x004fc400078e0214 */
[----:B---3--:R-:W-:Y:S02]  /*0ee0*/  IMAD R6, R7, R27, R6 ;  /* 0x0000001b07067224 */ /* 0x008fe400078e0206 */
[----:B------:R-:W-:Y:S02]  /*0ef0*/  IMAD R43, R2, R43, R5 ;  /* 0x0000002b022b7224 */ /* 0x000fe400078e0205 */
[----:B------:R-:W-:-:S03]  /*0f00*/  IMAD.MOV.U32 R4, RZ, RZ, 0x1 ;  /* 0x00000001ff047424 */ /* 0x000fc600078e00ff */
[----:B------:R-:W-:Y:S02]  /*0f10*/  SEL R44, R43, R6, !P1 ;  /* 0x000000062b2c7207 */ /* 0x000fe40004800000 */
[----:B------:R-:W-:Y:S02]  /*0f20*/  PRMT R2, R4, 0x7610, R2 ;  /* 0x0000761004027816 */ /* 0x000fe40000000002 */
[----:B------:R-:W-:-:S07]  /*0f30*/  SEL R43, R6, R43, !P1 ;  /* 0x0000002b062b7207 */ /* 0x000fce0004800000 */
.L_x_8:
[----:B------:R-:W-:-:S08]  /*0f40*/  NOP ;  /* 0x0000000000007918 */ /* 0x000fd00000000000 */
[----:B------:R-:W0:Y:S02]  /*0f50*/  USETMAXREG.TRY_ALLOC.CTAPOOL UP0, 0xe8 ;  /* 0x000000e8000079c8 */ /* 0x000e240008000600 */
[----:B0-----:R-:W-:-:S13]  /*0f60*/  PLOP3.LUT P0, PT, PT, PT, UP0, 0x80, 0x0 ;  /* 0x000000000000781c */ /* 0x001fda0003f0f008 */
[----:B------:R-:W-:Y:S05]  /*0f70*/  @!P0 BRA `(.L_x_8) ;  /* 0xfffffffc00f08947 */ /* 0x000fea000383ffff */
[----:B------:R-:W-:Y:S01]  /*0f80*/  ULDC.64 UR4, c[0x0][0x598] ;  /* 0x0001660000047ab9 */ /* 0x000fe20000000a00 */
[----:B------:R-:W-:Y:S01]  /*0f90*/  ULDC.64 UR36, c[0x0][0x208] ;  /* 0x0000820000247ab9 */ /* 0x000fe20000000a00 */
[----:B------:R-:W-:-:S04]  /*0fa0*/  ISETP.NE.U32.AND P0, PT, RZ, UR4, PT ;  /* 0x00000004ff007c0c */ /* 0x000fc8000bf05070 */
[----:B------:R-:W-:-:S13]  /*0fb0*/  ISETP.NE.AND.EX P0, PT, RZ, UR5, PT, P0 ;  /* 0x00000005ff007c0c */ /* 0x000fda000bf05300 */
[----:B------:R-:W-:Y:S05]  /*0fc0*/  @!P0 BRA `(.L_x_11) ;  /* 0x00000000001c8947 */ /* 0x000fea0003800000 */
[----:B------:R-:W0:Y:S02]  /*0fd0*/  LDC.64 R4, c[0x0][0x598] ;  /* 0x00016600ff047b82 */ /* 0x000e240000000a00 */
[----:B0-----:R-:W2:Y:S02]  /*0fe0*/  LDG.E.64 R4, desc[UR36][R4.64] ;  /* 0x0000002404047981 */ /* 0x001ea4000c1e1b00 */
[----:B--2---:R-:W-:-:S04]  /*0ff0*/  ISETP.NE.U32.AND P0, PT, R4, RZ, PT ;  /* 0x000000ff0400720c */ /* 0x004fc80003f05070 */
[----:B------:R-:W-:-:S13]  /*1000*/  ISETP.NE.AND.EX P0, PT, R5, RZ, PT, P0 ;  /* 0x000000ff0500720c */ /* 0x000fda0003f05300 */
[----:B------:R-:W-:Y:S05]  /*1010*/  @!P0 BRA `(.L_x_11) ;  /* 0x0000000000088947 */ /* 0x000fea0003800000 */
[----:B------:R0:W5:Y:S01]  /*1020*/  LD.E R34, desc[UR36][R4.64] ;  /* 0x0000002404227980 */ /* 0x000162000c101900 */
[----:B------:R-:W-:Y:S05]  /*1030*/  BRA `(.L_x_12) ;  /* 0x0000000000247947 */ /* 0x000fea0003800000 */
.L_x_11:
[----:B------:R-:W-:Y:S02]  /*1040*/  ULDC.64 UR4, c[0x0][0x588] ;  /* 0x0001620000047ab9 */ /* 0x000fe40000000a00 */
[----:B------:R-:W-:-:S04]  /*1050*/  ISETP.NE.U32.AND P0, PT, RZ, UR4, PT ;  /* 0x00000004ff007c0c */ /* 0x000fc8000bf05070 */
[----:B------:R-:W-:-:S13]  /*1060*/  ISETP.NE.AND.EX P0, PT, RZ, UR5, PT, P0 ;  /* 0x00000005ff007c0c */ /* 0x000fda000bf05300 */
[----:B------:R-:W-:Y:S05]  /*1070*/  @!P0 BRA `(.L_x_13) ;  /* 0x00000000000c8947 */ /* 0x000fea0003800000 */
[----:B------:R-:W0:Y:S02]  /*1080*/  LDC.64 R34, c[0x0][0x588] ;  /* 0x00016200ff227b82 */ /* 0x000e240000000a00 */
[----:B0-----:R1:W5:Y:S01]  /*1090*/  LDG.E R34, desc[UR36][R34.64] ;  /* 0x0000002422227981 */ /* 0x001362000c1e1900 */
[----:B------:R-:W-:Y:S05]  /*10a0*/  BRA `(.L_x_12) ;  /* 0x0000000000087947 */ /* 0x000fea0003800000 */
.L_x_13:
[----:B------:R-:W-:Y:S02]  /*10b0*/  ULDC UR4, c[0x0][0x580] ;  /* 0x0001600000047ab9 */ /* 0x000fe40000000800 */
[----:B------:R-:W-:-:S07]  /*10c0*/  IMAD.U32 R34, RZ, RZ, UR4 ;  /* 0x00000004ff227e24 */ /* 0x000fce000f8e00ff */
.L_x_12:
[----:B------:R-:W-:Y:S02]  /*10d0*/  ULDC.64 UR4, c[0x0][0x5a0] ;  /* 0x0001680000047ab9 */ /* 0x000fe40000000a00 */
[----:B------:R-:W-:-:S04]  /*10e0*/  ISETP.NE.U32.AND P0, PT, RZ, UR4, PT ;  /* 0x00000004ff007c0c */ /* 0x000fc8000bf05070 */
[----:B------:R-:W-:-:S13]  /*10f0*/  ISETP.NE.AND.EX P0, PT, RZ, UR5, PT, P0 ;  /* 0x00000005ff007c0c */ /* 0x000fda000bf05300 */
[----:B------:R-:W-:Y:S05]  /*1100*/  @!P0 BRA `(.L_x_14) ;  /* 0x00000000001c8947 */ /* 0x000fea0003800000 */
[----:B0-----:R-:W0:Y:S02]  /*1110*/  LDC.64 R4, c[0x0][0x5a0] ;  /* 0x00016800ff047b82 */ /* 0x001e240000000a00 */
[----:B0-----:R-:W2:Y:S02]  /*1120*/  LDG.E.64 R4, desc[UR36][R4.64] ;  /* 0x0000002404047981 */ /* 0x001ea4000c1e1b00 */
[----:B--2---:R-:W-:-:S04]  /*1130*/  ISETP.NE.U32.AND P0, PT, R4, RZ, PT ;  /* 0x000000ff0400720c */ /* 0x004fc80003f05070 */
[----:B------:R-:W-:-:S13]  /*1140*/  ISETP.NE.AND.EX P0, PT, R5, RZ, PT, P0 ;  /* 0x000000ff0500720c */ /* 0x000fda0003f05300 */
[----:B------:R-:W-:Y:S05]  /*1150*/  @!P0 BRA `(.L_x_14) ;  /* 0x0000000000088947 */ /* 0x000fea0003800000 */
[----:B-1----:R0:W5:Y:S01]  /*1160*/  LD.E R35, desc[UR36][R4.64] ;  /* 0x0000002404237980 */ /* 0x002162000c101900 */
[----:B------:R-:W-:Y:S05]  /*1170*/  BRA `(.L_x_15) ;  /* 0x0000000000247947 */ /* 0x000fea0003800000 */
.L_x_14:
[----:B------:R-:W-:Y:S02]  /*1180*/  ULDC.64 UR4, c[0x0][0x590] ;  /* 0x0001640000047ab9 */ /* 0x000fe40000000a00 */
[----:B------:R-:W-:-:S04]  /*1190*/  ISETP.NE.U32.AND P0, PT, RZ, UR4, PT ;  /* 0x00000004ff007c0c */ /* 0x000fc8000bf05070 */
[----:B------:R-:W-:-:S13]  /*11a0*/  ISETP.NE.AND.EX P0, PT, RZ, UR5, PT, P0 ;  /* 0x00000005ff007c0c */ /* 0x000fda000bf05300 */
[----:B------:R-:W-:Y:S05]  /*11b0*/  @!P0 BRA `(.L_x_16) ;  /* 0x00000000000c8947 */ /* 0x000fea0003800000 */
[----:B0-----:R-:W1:Y:S02]  /*11c0*/  LDC.64 R4, c[0x0][0x590] ;  /* 0x00016400ff047b82 */ /* 0x001e640000000a00 */
[----:B-1----:R1:W5:Y:S01]  /*11d0*/  LDG.E R35, desc[UR36][R4.64] ;  /* 0x0000002404237981 */ /* 0x002362000c1e1900 */
[----:B------:R-:W-:Y:S05]  /*11e0*/  BRA `(.L_x_15) ;  /* 0x0000000000087947 */ /* 0x000fea0003800000 */
.L_x_16:
[----:B------:R-:W-:Y:S02]  /*11f0*/  ULDC UR4, c[0x0][0x584] ;  /* 0x0001610000047ab9 */ /* 0x000fe40000000800 */
[----:B-1----:R-:W-:-:S07]  /*1200*/  IMAD.U32 R35, RZ, RZ, UR4 ;  /* 0x00000004ff237e24 */ /* 0x002fce000f8e00ff */
.L_x_15:
[----:B------:R-:W-:-:S13]  /*1210*/  LOP3.LUT P0, RZ, R2, 0xff, RZ, 0xc0, !PT ;  /* 0x000000ff02ff7812 */ /* 0x000fda000780c0ff */
[----:B------:R-:W-:Y:S05]  /*1220*/  @!P0 EXIT ;  /* 0x000000000000894d */ /* 0x000fea0003800000 */
[----:B------:R-:W2:Y:S01]  /*1230*/  LDC R37, c[0x0][0x658] ;  /* 0x00019600ff257b82 */ /* 0x000ea20000000800 */
[----:B------:R-:W-:Y:S01]  /*1240*/  ULDC.64 UR6, c[0x0][0x288] ;  /* 0x0000a20000067ab9 */ /* 0x000fe20000000a00 */
[----:B------:R-:W-:Y:S01]  /*1250*/  SHF.R.U32.HI R2, RZ, 0x2, R3 ;  /* 0x00000002ff027819 */ /* 0x000fe20000011603 */
[----:B------:R-:W-:Y:S01]  /*1260*/  UIADD3 UR4, UR7, 0xff, URZ ;  /* 0x000000ff07047890 */ /* 0x000fe2000fffe03f */
[----:B------:R-:W-:Y:S01]  /*1270*/  SHF.R.U32.HI R0, RZ, 0x1, R0 ;  /* 0x00000001ff007819 */ /* 0x000fe20000011600 */
[----:B01----:R-:W-:Y:S01]  /*1280*/  IMAD.U32 R5, RZ, RZ, UR6 ;  /* 0x00000006ff057e24 */ /* 0x003fe2000f8e00ff */
[----:B------:R-:W-:Y:S01]  /*1290*/  LOP3.LUT R8, R8, 0x1, RZ, 0xc0, !PT ;  /* 0x0000000108087812 */ /* 0x000fe200078ec0ff */
[----:B------:R-:W-:Y:S01]  /*12a0*/  USHF.R.S32.HI UR5, URZ, 0x1f, UR4 ;  /* 0x0000001f3f057899 */ /* 0x000fe20008011404 */
[C---:B------:R-:W-:Y:S01]  /*12b0*/  LOP3.LUT R36, R3.reuse, 0x3, RZ, 0xc0, !PT ;  /* 0x0000000303247812 */ /* 0x040fe200078ec0ff */
[C---:B------:R-:W-:Y:S01]  /*12c0*/  IMAD.SHL.U32 R38, R3.reuse, 0x2, RZ ;  /* 0x0000000203267824 */ /* 0x040fe200078e00ff */
[----:B------:R-:W-:Y:S01]  /*12d0*/  LOP3.LUT R2, R2, 0x7, RZ, 0xc0, !PT ;  /* 0x0000000702027812 */ /* 0x000fe200078ec0ff */
[----:B------:R-:W-:Y:S01]  /*12e0*/  ULEA.HI UR5, UR5, UR4, URZ, 0x8 ;  /* 0x0000000405057291 */ /* 0x000fe2000f8f403f */
[----:B------:R-:W-:Y:S01]  /*12f0*/  LOP3.LUT R33, R0, 0x30, RZ, 0xc0, !PT ;  /* 0x0000003000217812 */ /* 0x000fe200078ec0ff */
[----:B------:R-:W-:Y:S01]  /*1300*/  IMAD.SHL.U32 R7, R8, 0x40, RZ ;  /* 0x0000004008077824 */ /* 0x000fe200078e00ff */
[----:B------:R-:W-:Y:S01]  /*1310*/  LOP3.LUT R39, R3, 0x80, RZ, 0xc0, !PT ;  /* 0x0000008003277812 */ /* 0x000fe200078ec0ff */
[----:B------:R-:W-:Y:S01]  /*1320*/  IMAD R36, R36, -0x2, R5 ;  /* 0xfffffffe24247824 */ /* 0x000fe200078e0205 */
[----:B------:R-:W-:Y:S01]  /*1330*/  USHF.R.S32.HI UR43, URZ, 0x8, UR5 ;  /* 0x000000083f2b7899 */ /* 0x000fe20008011405 */
[--C-:B------:R-:W-:Y:S01]  /*1340*/  IADD3 R5, RZ, -R33, -R2.reuse ;  /* 0x80000021ff057210 */ /* 0x100fe20007ffe802 */
[----:B------:R-:W-:Y:S01]  /*1350*/  IMAD.MOV.U32 R0, RZ, RZ, -0x1 ;  /* 0xffffffffff007424 */ /* 0x000fe200078e00ff */
[----:B------:R-:W-:Y:S01]  /*1360*/  LOP3.LUT R32, R7, 0x40, R2, 0xe2, !PT ;  /* 0x0000004007207812 */ /* 0x000fe200078ee202 */
[----:B------:R-:W-:Y:S01]  /*1370*/  UISETP.LT.AND UP0, UPT, UR43, 0x1, UPT ;  /* 0x000000012b00788c */ /* 0x000fe2000bf01270 */
[----:B------:R-:W-:Y:S01]  /*1380*/  IMAD.MOV.U32 R2, RZ, RZ, 0x1 ;  /* 0x00000001ff027424 */ /* 0x000fe200078e00ff */
[----:B------:R-:W-:Y:S01]  /*1390*/  ULDC UR4, c[0x0][0x284] ;  /* 0x0000a10000047ab9 */ /* 0x000fe20000000800 */
[----:B------:R-:W-:Y:S01]  /*13a0*/  IMAD R5, R8, -0x40, R5 ;  /* 0xffffffc008057824 */ /* 0x000fe200078e0205 */
[----:B--2---:R-:W-:Y:S01]  /*13b0*/  SHF.L.U32 R0, R0, R37, RZ ;  /* 0x0000002500007219 */ /* 0x004fe200000006ff */
[----:B------:R-:W-:Y:S01]  /*13c0*/  USEL UR44, UR43, 0x1, UP0 ;  /* 0x000000012b2c7887 */ /* 0x000fe20008000000 */
[----:B------:R-:W-:Y:S01]  /*13d0*/  LOP3.LUT R32, R32, R33, RZ, 0xfc, !PT ;  /* 0x0000002120207212 */ /* 0x000fe200078efcff */
[----:B------:R-:W-:Y:S01]  /*13e0*/  VIADD R41, R5, UR4 ;  /* 0x0000000405297c36 */ /* 0x000fe20008000000 */
[----:B------:R-:W-:Y:S01]  /*13f0*/  SHF.L.U32 R37, R2, R37, RZ ;  /* 0x0000002502257219 */ /* 0x000fe200000006ff */
[----:B------:R-:W-:Y:S01]  /*1400*/  IMAD.MOV.U32 R33, RZ, RZ, RZ ;  /* 0x000000ffff217224 */ /* 0x000fe200078e00ff */
[----:B------:R-:W-:Y:S01]  /*1410*/  LOP3.LUT R50, R16, 0x1, RZ, 0xfc, !PT ;  /* 0x0000000110327812 */ /* 0x000fe200078efcff */
[----:B------:R-:W-:Y:S01]  /*1420*/  UIADD3 UR44, UR43, -UR44, URZ ;  /* 0x8000002c2b2c7290 */ /* 0x000fe2000fffe03f */
[----:B------:R-:W-:Y:S01]  /*1430*/  SHF.R.U32.HI R39, RZ, 0x7, R39 ;  /* 0x00000007ff277819 */ /* 0x000fe20000011627 */
[----:B------:R-:W-:Y:S01]  /*1440*/  UMOV UR40, URZ ;  /* 0x0000003f00287c82 */ /* 0x000fe20008000000 */
[----:B------:R-:W-:Y:S01]  /*1450*/  LOP3.LUT R40, RZ, R0, RZ, 0x33, !PT ;  /* 0x00000000ff287212 */ /* 0x000fe200078e33ff */
[----:B------:R-:W-:-:S08]  /*1460*/  UMOV UR42, URZ ;  /* 0x0000003f002a7c82 */ /* 0x000fd00008000000 */
.L_x_54:
[----:B0-----:R-:W0:Y:S01]  /*1470*/  SHFL.IDX PT, R0, R39, RZ, 0x1f ;  /* 0x00001fff27007589 */ /* 0x001e2200000e0000 */
[----:B-1----:R-:W1:Y:S01]  /*1480*/  S2UR UR7, SR_CgaCtaId ;  /* 0x00000000000779c3 */ /* 0x002e620000008800 */
[----:B------:R-:W-:Y:S01]  /*1490*/  UMOV UR6, 0x400 ;  /* 0x0000040000067882 */ /* 0x000fe20000000000 */
[----:B0-----:R-:W-:Y:S01]  /*14a0*/  R2UR UR4, R0 ;  /* 0x00000000000472ca */ /* 0x001fe200000e0000 */
[----:B-1----:R-:W-:-:S12]  /*14b0*/  ULEA UR6, UR7, UR6, 0x18 ;  /* 0x0000000607067291 */ /* 0x002fd8000f8ec03f */
[----:B------:R-:W-:-:S04]  /*14c0*/  ULEA.HI UR5, UR4, UR4, URZ, 0x1 ;  /* 0x0000000404057291 */ /* 0x000fc8000f8f083f */
[----:B------:R-:W-:-:S04]  /*14d0*/  ULOP3.LUT UR5, UR5, 0x7fffe, URZ, 0xc0, !UPT ;  /* 0x0007fffe05057892 */ /* 0x000fc8000f8ec03f */
[----:B------:R-:W-:-:S03]  /*14e0*/  UIADD3 UR5, UR4, -UR5, URZ ;  /* 0x8000000504057290 */ /* 0x000fc6000fffe03f */
[----:B------:R-:W-:Y:S01]  /*14f0*/  ULDC UR4, c[0x0][0x28c] ;  /* 0x0000a30000047ab9 */ /* 0x000fe20000000800 */
[----:B------:R-:W-:Y:S01]  /*1500*/  ULEA UR5, UR5, UR6, 0xd ;  /* 0x0000000605057291 */ /* 0x000fe2000f8e683f */
[----:B------:R-:W-:-:S03]  /*1510*/  ISETP.LT.AND P0, PT, RZ, UR4, PT ;  /* 0x00000004ff007c0c */ /* 0x000fc6000bf01270 */
[----:B------:R-:W-:-:S04]  /*1520*/  UIADD3 UR5, UR5, 0x180, URZ ;  /* 0x0000018005057890 */ /* 0x000fc8000fffe03f */
[----:B------:R-:W-:-:S04]  /*1530*/  USHF.R.U32.HI UR5, URZ, 0x4, UR5 ;  /* 0x000000043f057899 */ /* 0x000fc80008011605 */
[----:B------:R-:W-:-:S04]  /*1540*/  ULOP3.LUT UR5, UR5, 0x3fff, URZ, 0xc0, !UPT ;  /* 0x00003fff05057892 */ /* 0x000fc8000f8ec03f */
[----:B------:R-:W-:Y:S01]  /*1550*/  ULOP3.LUT UR45, UR5, 0x10000, URZ, 0xfc, !UPT ;  /* 0x00010000052d7892 */ /* 0x000fe2000f8efc3f */
[----:B--234-:R-:W-:Y:S11]  /*1560*/  @P0 BRA `(.L_x_17) ;  /* 0x0000000000400947 */ /* 0x01cff60003800000 */
[----:B------:R-:W-:Y:S01]  /*1570*/  MOV R0, 0x0 ;  /* 0x0000000000007802 */ /* 0x000fe20000000f00 */
[----:B------:R-:W-:Y:S01]  /*1580*/  ULDC.64 UR4, c[0x4][0x68] ;  /* 0x01001a0000047ab9 */ /* 0x000fe20000000a00 */
[----:B------:R-:W-:Y:S01]  /*1590*/  ULDC.64 UR6, c[0x4][0x8] ;  /* 0x0100020000067ab9 */ /* 0x000fe20000000a00 */
[----:B------:R-:W-:Y:S01]  /*15a0*/  IMAD.U32 R4, RZ, RZ, UR4 ;  /* 0x00000004ff047e24 */ /* 0x000fe2000f8e00ff */
[----:B------:R0:W1:Y:S01]  /*15b0*/  LDC.64 R2, c[0x4][R0] ;  /* 0x0100000000027b82 */ /* 0x0000620000000a00 */
[----:B------:R-:W-:Y:S01]  /*15c0*/  IMAD.U32 R5, RZ, RZ, UR5 ;  /* 0x00000005ff057e24 */ /* 0x000fe2000f8e00ff */
[----:B------:R-:W-:Y:S01]  /*15d0*/  ULDC.64 UR4, c[0x4][0x70] ;  /* 0x01001c0000047ab9 */ /* 0x000fe20000000a00 */
[----:B------:R-:W-:Y:S02]  /*15e0*/  IMAD.U32 R10, RZ, RZ, UR6 ;  /* 0x00000006ff0a7e24 */ /* 0x000fe4000f8e00ff */
[----:B------:R-:W-:Y:S02]  /*15f0*/  IMAD.U32 R6, RZ, RZ, UR4 ;  /* 0x00000004ff067e24 */ /* 0x000fe4000f8e00ff */
[----:B------:R-:W-:-:S02]  /*1600*/  IMAD.U32 R7, RZ, RZ, UR5 ;  /* 0x00000005ff077e24 */ /* 0x000fc4000f8e00ff */
[----:B------:R-:W-:Y:S02]  /*1610*/  IMAD.U32 R11, RZ, RZ, UR7 ;  /* 0x00000007ff0b7e24 */ /* 0x000fe4000f8e00ff */
[----:B------:R-:W-:Y:S02]  /*1620*/  IMAD.MOV.U32 R8, RZ, RZ, 0x1e1 ;  /* 0x000001e1ff087424 */ /* 0x000fe400078e00ff */
[----:B------:R-:W-:Y:S02]  /*1630*/  IMAD.MOV.U32 R12, RZ, RZ, 0x1 ;  /* 0x00000001ff0c7424 */ /* 0x000fe400078e00ff */
[----:B0-----:R-:W-:-:S07]  /*1640*/  IMAD.MOV.U32 R13, RZ, RZ, RZ ;  /* 0x000000ffff0d7224 */ /* 0x001fce00078e00ff */
[----:B------:R-:W-:-:S07]  /*1650*/  LEPC R20, `(.L_x_17) ;  /* 0x000000001014794e */ /* 0x000fce0000000000 */
[----:B-1---5:R-:W-:Y:S05]  /*1660*/  CALL.ABS.NOINC R2 ;  /* 0x0000000002007343 */ /* 0x022fea0003c00000 */
.L_x_17:
[----:B------:R-:W-:-:S13]  /*1670*/  ISETP.NE.AND P0, PT, R50, 0x3, PT ;  /* 0x000000033200780c */ /* 0x000fda0003f05270 */
[----:B------:R-:W-:Y:S05]  /*1680*/  @!P0 BRA `(.L_x_18) ;  /* 0x0000000000048947 */ /* 0x000fea0003800000 */
[----:B------:R-:W-:Y:S01]  /*1690*/  BPT.TRAP 0x1 ;  /* 0x000000040000795c */ /* 0x000fe20000300000 */
.L_x_18:
[----:B------:R-:W0:Y:S01]  /*16a0*/  S2UR UR5, SR_CgaCtaId ;  /* 0x00000000000579c3 */ /* 0x000e220000008800 */
[----:B------:R-:W-:Y:S01]  /*16b0*/  UMOV UR4, 0x400 ;  /* 0x0000040000047882 */ /* 0x000fe20000000000 */
[----:B------:R-:W-:Y:S02]  /*16c0*/  IMAD.U32 R0, RZ, RZ, UR40 ;  /* 0x00000028ff007e24 */ /* 0x000fe4000f8e00ff */
[----:B------:R-:W-:-:S03]  /*16d0*/  IMAD.U32 R2, RZ, RZ, UR42 ;  /* 0x0000002aff027e24 */ /* 0x000fc6000f8e00ff */
[----:B------:R-:W-:Y:S01]  /*16e0*/  SHF.L.U32 R0, R0, 0x1f, RZ ;  /* 0x0000001f00007819 */ /* 0x000fe200000006ff */
[----:B0-----:R-:W-:-:S06]  /*16f0*/  ULEA UR4, UR5, UR4, 0x18 ;  /* 0x0000000405047291 */ /* 0x001fcc000f8ec03f */
[----:B------:R-:W-:-:S04]  /*1700*/  IMAD.U32 R5, RZ, RZ, UR4 ;  /* 0x00000004ff057e24 */ /* 0x000fc8000f8e00ff */
[----:B------:R-:W-:-:S04]  /*1710*/  IMAD R3, R2, 0x8, R5 ;  /* 0x0000000802037824 */ /* 0x000fc800078e0205 */
[----:B------:R0:W1:Y:S01]  /*1720*/  SYNCS.PHASECHK.TRANS64.TRYWAIT P1, [R3+URZ], R0 ;  /* 0x00000000030075a7 */ /* 0x000062000802017f */
[----:B------:R-:W-:Y:S05]  /*1730*/  @!P0 BRA `(.L_x_19) ;  /* 0x0000000000048947 */ /* 0x000fea0003800000 */
[----:B------:R-:W-:Y:S01]  /*1740*/  BPT.TRAP 0x1 ;  /* 0x000000040000795c */ /* 0x000fe20000300000 */
.L_x_19:
[----:B------:R-:W-:-:S05]  /*1750*/  IMAD.U32 R2, RZ, RZ, UR44 ;  /* 0x0000002cff027e24 */ /* 0x000fca000f8e00ff */
[----:B------:R-:W-:Y:S01]  /*1760*/  ISETP.GE.AND P2, PT, R2, 0x1, PT ;  /* 0x000000010200780c */ /* 0x000fe20003f46270 */
[----:B-1----:R-:W-:-:S12]  /*1770*/  @P1 BRA `(.L_x_20) ;  /* 0x0000000000081947 */ /* 0x002fd80003800000 */
[----:B------:R-:W1:Y:S02]  /*1780*/  SYNCS.PHASECHK.TRANS64.TRYWAIT P1, [R3+URZ], R0 ;  /* 0x00000000030075a7 */ /* 0x000e64000802017f */
[----:B-1----:R-:W-:Y:S05]  /*1790*/  @!P1 BRA `(.L_x_21) ;  /* 0x0000003000d09947 */ /* 0x002fea0003800000 */
.L_x_20:
[----:B------:R-:W-:Y:S05]  /*17a0*/  WARPSYNC.ALL ;  /* 0x0000000000007948 */ /* 0x000fea0003800000 */
[----:B------:R-:W-:Y:S01]  /*17b0*/  R2UR UR4, R5 ;  /* 0x00000000050472ca */ /* 0x000fe200000e0000 */
[----:B------:R-:W-:Y:S01]  /*17c0*/  ULEA UR5, UR42, UR45, 0xb ;  /* 0x0000002d2a057291 */ /* 0x000fe2000f8e583f */
[----:B------:R-:W-:Y:S01]  /*17d0*/  WARPGROUP.ARRIVE ;  /* 0x00000000000079c5 */ /* 0x000fe20000000000 */
[----:B------:R-:W-:Y:S01]  /*17e0*/  UMOV UR9, 0x40000040 ;  /* 0x4000004000097882 */ /* 0x000fe20000000000 */
[----:B------:R-:W-:-:S04]  /*17f0*/  UMOV UR11, 0x40000040 ;  /* 0x40000040000b7882 */ /* 0x000fc80000000000 */
[----:B------:R-:W-:-:S05]  /*1800*/  UMOV UR8, UR5 ;  /* 0x0000000500087c82 */ /* 0x000fca0008000000 */
[----:B------:R-:W-:-:S04]  /*1810*/  UIADD3 UR4, UR4, 0x30180, URZ ;  /* 0x0003018004047890 */ /* 0x000fc8000fffe03f */
[----:B------:R-:W-:-:S04]  /*1820*/  USHF.R.U32.HI UR4, URZ, 0x4, UR4 ;  /* 0x000000043f047899 */ /* 0x000fc80008011604 */
[----:B------:R-:W-:-:S04]  /*1830*/  ULOP3.LUT UR4, UR4, 0x3fff, URZ, 0xc0, !UPT ;  /* 0x00003fff04047892 */ /* 0x000fc8000f8ec03f */
[----:B------:R-:W-:-:S04]  /*1840*/  ULOP3.LUT UR4, UR4, 0x10000, URZ, 0xfc, !UPT ;  /* 0x0001000004047892 */ /* 0x000fc8000f8efc3f */
[----:B------:R-:W-:-:S07]  /*1850*/  ULEA UR6, UR42, UR4, 0x8 ;  /* 0x000000042a067291 */ /* 0x000fce000f8e403f */
[----:B------:R-:W-:Y:S02]  /*1860*/  UMOV UR10, UR6 ;  /* 0x00000006000a7c82 */ /* 0x000fe40008000000 */
[----:B------:R-:W-:Y:S01]  /*1870*/  IGMMA.64x16x32.S8.S8 R24, gdesc[UR8], RZ, !UPT, gsb0 ;  /* 0x00600000081879f1 */ /* 0x000fe2000c0410ff */
[----:B------:R-:W-:Y:S02]  /*1880*/  UIADD3 UR8, UR5, 0x2, URZ ;  /* 0x0000000205087890 */ /* 0x000fe4000fffe03f */
[----:B------:R-:W-:Y:S01]  /*1890*/  UIADD3 UR10, UR6, 0x2, URZ ;  /* 0x00000002060a7890 */ /* 0x000fe2000fffe03f */
[----:B------:R-:W-:Y:S01]  /*18a0*/  UMOV UR9, 0x40000040 ;  /* 0x4000004000097882 */ /* 0x000fe20000000000 */
[----:B------:R-:W-:Y:S01]  /*18b0*/  UMOV UR11, 0x40000040 ;  /* 0x40000040000b7882 */ /* 0x000fe20000000000 */
[----:B------:R-:W-:Y:S02]  /*18c0*/  WARPGROUP.DEPBAR.LE gsb0, 0x0 ;  /* 0x00008000000079c5 */ /* 0x000fe40000010000 */
[----:B------:R-:W-:-:S06]  /*18d0*/  WARPGROUP.ARRIVE ;  /* 0x00000000000079c5 */ /* 0x000fcc0000000000 */
[----:B------:R-:W-:Y:S01]  /*18e0*/  IGMMA.64x16x32.S8.S8 R24, gdesc[UR8], R24, gsb0 ;  /* 0x00600000081879f1 */ /* 0x000fe20008041018 */
        /* <DEDUP_REMOVED lines=41> */
[----:B------:R-:W-:Y:S03]  /*1b80*/  IGMMA.64x16x32.S8.S8 R24, gdesc[UR8], R24, gsb0 ;  /* 0x00600000081879f1 */ /* 0x000fe60008041018 */
[----:B------:R-:W-:Y:S02]  /*1b90*/  WARPGROUP.DEPBAR.LE gsb0, 0x0 ;  /* 0x00008000000079c5 */ /* 0x000fe40000010000 */
[----:B------:R-:W-:Y:S05]  /*1ba0*/  @!P2 BRA `(.L_x_22) ;  /* 0x000000040098a947 */ /* 0x000fea0003800000 */
[----:B------:R-:W-:Y:S01]  /*1bb0*/  UIADD3 UR5, UR42, 0x1, URZ ;  /* 0x000000012a057890 */ /* 0x000fe2000fffe03f */
[----:B01----:R-:W-:Y:S02]  /*1bc0*/  IMAD.U32 R0, RZ, RZ, UR44 ;  /* 0x0000002cff007e24 */ /* 0x003fe4000f8e00ff */
[----:B------:R-:W-:Y:S01]  /*1bd0*/  IMAD.U32 R2, RZ, RZ, UR42 ;  /* 0x0000002aff027e24 */ /* 0x000fe2000f8e00ff */
[----:B------:R-:W-:-:S04]  /*1be0*/  UISETP.NE.AND UP0, UPT, UR5, 0x6, UPT ;  /* 0x000000060500788c */ /* 0x000fc8000bf05270 */
[----:B------:R-:W-:Y:S02]  /*1bf0*/  USEL UR6, URZ, 0x1, UP0 ;  /* 0x000000013f067887 */ /* 0x000fe40008000000 */
[----:B------:R-:W-:Y:S02]  /*1c00*/  USEL UR5, UR5, URZ, UP0 ;  /* 0x0000003f05057287 */ /* 0x000fe40008000000 */
[----:B------:R-:W-:-:S06]  /*1c10*/  ULOP3.LUT UR6, UR40, UR6, URZ, 0x3c, !UPT ;  /* 0x0000000628067292 */ /* 0x000fcc000f8e3c3f */
[----:B------:R-:W-:-:S07]  /*1c20*/  IMAD.U32 R6, RZ, RZ, UR6 ;  /* 0x00000006ff067e24 */ /* 0x000fce000f8e00ff */
.L_x_29:
[----:B------:R-:W-:Y:S05]  /*1c30*/  @!P0 BRA `(.L_x_23) ;  /* 0x0000000000048947 */ /* 0x000fea0003800000 */
[----:B------:R-:W-:Y:S01]  /*1c40*/  BPT.TRAP 0x1 ;  /* 0x000000040000795c */ /* 0x000fe20000300000 */
.L_x_23:
[----:B------:R-:W0:Y:S01]  /*1c50*/  S2UR UR7, SR_CgaCtaId ;  /* 0x00000000000779c3 */ /* 0x000e220000008800 */
[----:B------:R-:W-:Y:S01]  /*1c60*/  UMOV UR6, 0x400 ;  /* 0x0000040000067882 */ /* 0x000fe20000000000 */
[----:B------:R-:W-:Y:S01]  /*1c70*/  IMAD.U32 R4, RZ, RZ, UR5 ;  /* 0x00000005ff047e24 */ /* 0x000fe2000f8e00ff */
[----:B------:R-:W-:Y:S01]  /*1c80*/  SHF.L.U32 R3, R6, 0x1f, RZ ;  /* 0x0000001f06037819 */ /* 0x000fe200000006ff */
[----:B0-----:R-:W-:-:S06]  /*1c90*/  ULEA UR6, UR7, UR6, 0x18 ;  /* 0x0000000607067291 */ /* 0x001fcc000f8ec03f */
[----:B------:R-:W-:-:S04]  /*1ca0*/  IMAD.U32 R5, RZ, RZ, UR6 ;  /* 0x00000006ff057e24 */ /* 0x000fc8000f8e00ff */
[----:B------:R-:W-:-:S04]  /*1cb0*/  IMAD R4, R4, 0x8, R5 ;  /* 0x0000000804047824 */ /* 0x000fc800078e0205 */
[----:B------:R0:W1:Y:S01]  /*1cc0*/  SYNCS.PHASECHK.TRANS64.TRYWAIT P1, [R4+URZ], R3 ;  /* 0x00000003040075a7 */ /* 0x000062000802017f */
[----:B------:R-:W-:Y:S05]  /*1cd0*/  @!P0 BRA `(.L_x_24) ;  /* 0x0000000000048947 */ /* 0x000fea0003800000 */
[----:B------:R-:W-:Y:S01]  /*1ce0*/  BPT.TRAP 0x1 ;  /* 0x000000040000795c */ /* 0x000fe20000300000 */
.L_x_24:
[----:B-1----:R-:W-:Y:S05]  /*1cf0*/  @P1 BRA `(.L_x_25) ;  /* 0x0000000000081947 */ /* 0x002fea0003800000 */
[----:B------:R-:W1:Y:S02]  /*1d00*/  SYNCS.PHASECHK.TRANS64.TRYWAIT P1, [R4+URZ], R3 ;  /* 0x00000003040075a7 */ /* 0x000e64000802017f */
[----:B-1----:R-:W-:Y:S05]  /*1d10*/  @!P1 BRA `(.L_x_26) ;  /* 0x0000002c00849947 */ /* 0x002fea0003800000 */
.L_x_25:
[----:B------:R-:W-:Y:S01]  /*1d20*/  ULEA UR6, UR5, UR45, 0xb ;  /* 0x0000002d05067291 */ /* 0x000fe2000f8e583f */
[----:B------:R-:W-:Y:S01]  /*1d30*/  WARPGROUP.ARRIVE ;  /* 0x00000000000079c5 */ /* 0x000fe20000000000 */
[----:B------:R-:W-:Y:S01]  /*1d40*/  ULEA UR7, UR5, UR4, 0x8 ;  /* 0x0000000405077291 */ /* 0x000fe2000f8e403f */
[----:B------:R-:W-:Y:S01]  /*1d50*/  UMOV UR9, 0x40000040 ;  /* 0x4000004000097882 */ /* 0x000fe20000000000 */
[----:B------:R-:W-:-:S03]  /*1d60*/  UMOV UR11, 0x40000040 ;  /* 0x40000040000b7882 */ /* 0x000fc60000000000 */
[----:B------:R-:W-:Y:S02]  /*1d70*/  UMOV UR8, UR6 ;  /* 0x0000000600087c82 */ /* 0x000fe40008000000 */
[----:B------:R-:W-:Y:S02]  /*1d80*/  UMOV UR10, UR7 ;  /* 0x00000007000a7c82 */ /* 0x000fe40008000000 */
[----:B------:R-:W-:Y:S01]  /*1d90*/  IGMMA.64x16x32.S8.S8 R24, gdesc[UR8], R24, gsb0 ;  /* 0x00600000081879f1 */ /* 0x000fe20008041018 */
[----:B------:R-:W-:Y:S02]  /*1da0*/  UIADD3 UR8, UR6, 0x2, URZ ;  /* 0x0000000206087890 */ /* 0x000fe4000fffe03f */
[----:B------:R-:W-:Y:S01]  /*1db0*/  UIADD3 UR10, UR7, 0x2, URZ ;  /* 0x00000002070a7890 */ /* 0x000fe2000fffe03f */
[----:B------:R-:W-:Y:S01]  /*1dc0*/  UMOV UR9, 0x40000040 ;  /* 0x4000004000097882 */ /* 0x000fe20000000000 */
[----:B------:R-:W-:Y:S01]  /*1dd0*/  UMOV UR11, 0x40000040 ;  /* 0x40000040000b7882 */ /* 0x000fe20000000000 */
[----:B------:R-:W-:-:S02]  /*1de0*/  WARPGROUP.DEPBAR.LE gsb0, 0x0 ;  /* 0x00008000000079c5 */ /* 0x000fc40000010000 */
        /* <DEDUP_REMOVED lines=46> */
[----:B------:R-:W-:Y:S01]  /*20d0*/  BPT.TRAP 0x1 ;  /* 0x000000040000795c */ /* 0x000fe20000300000 */
.L_x_27:
[----:B------:R-:W-:-:S13]  /*20e0*/  ISETP.NE.AND P1, PT, R23, RZ, PT ;  /* 0x000000ff1700720c */ /* 0x000fda0003f25270 */
[----:B01----:R-:W-:-:S04]  /*20f0*/  @P1 IMAD R3, R2, 0x8, R5 ;  /* 0x0000000802031824 */ /* 0x003fc800078e0205 */
[----:B------:R-:W-:-:S05]  /*2100*/  @P1 VIADD R3, R3, 0x30 ;  /* 0x0000003003031836 */ /* 0x000fca0000000000 */
[----:B------:R-:W-:-:S04]  /*2110*/  @P1 PRMT R3, R22, 0x654, R3 ;  /* 0x0000065416031816 */ /* 0x000fc80000000003 */
[----:B------:R0:W-:Y:S01]  /*2120*/  @P1 SYNCS.ARRIVE.TRANS64.RED.A1T0 RZ, [R3+URZ], RZ ;  /* 0x000000ff03ff19a7 */ /* 0x0001e2000810043f */
[----:B------:R-:W-:-:S13]  /*2130*/  ISETP.GT.U32.AND P1, PT, R16, 0x1, PT ;  /* 0x000000011000780c */ /* 0x000fda0003f24070 */
[----:B0-----:R-:W-:Y:S05]  /*2140*/  @P1 BRA `(.L_x_28) ;  /* 0x0000000000041947 */ /* 0x001fea0003800000 */
[----:B------:R-:W-:Y:S01]  /*2150*/  BPT.TRAP 0x1 ;  /* 0x000000040000795c */ /* 0x000fe20000300000 */
.L_x_28:
[----:B------:R-:W-:Y:S01]  /*2160*/  UIADD3 UR5, UR5, 0x1, URZ ;  /* 0x0000000105057890 */ /* 0x000fe2000fffe03f */
[----:B------:R-:W-:Y:S01]  /*2170*/  ISETP.GT.AND P2, PT, R0, 0x1, PT ;  /* 0x000000010000780c */ /* 0x000fe20003f44270 */
[----:B------:R-:W-:Y:S02]  /*2180*/  VIADD R2, R2, 0x1 ;  /* 0x0000000102027836 */ /* 0x000fe40000000000 */
[----:B------:R-:W-:Y:S01]  /*2190*/  UISETP.NE.AND UP0, UPT, UR5, 0x6, UPT ;  /* 0x000000060500788c */ /* 0x000fe2000bf05270 */
[----:B------:R-:W-:Y:S02]  /*21a0*/  VIADD R0, R0, 0xffffffff ;  /* 0xffffffff00007836 */ /* 0x000fe40000000000 */
[C---:B------:R-:W-:Y:S01]  /*21b0*/  ISETP.NE.AND P1, PT, R2.reuse, 0x6, PT ;  /* 0x000000060200780c */ /* 0x040fe20003f25270 */
[----:B------:R-:W-:Y:S02]  /*21c0*/  USEL UR6, URZ, 0x1, UP0 ;  /* 0x000000013f067887 */ /* 0x000fe40008000000 */
[----:B------:R-:W-:Y:S01]  /*21d0*/  USEL UR5, UR5, URZ, UP0 ;  /* 0x0000003f05057287 */ /* 0x000fe20008000000 */
[----:B------:R-:W-:-:S03]  /*21e0*/  SEL R2, R2, RZ, P1 ;  /* 0x000000ff02027207 */ /* 0x000fc60000800000 */
[----:B------:R-:W-:Y:S01]  /*21f0*/  LOP3.LUT R6, R6, UR6, RZ, 0x3c, !PT ;  /* 0x0000000606067c12 */ /* 0x000fe2000f8e3cff */
[----:B------:R-:W-:Y:S07]  /*2200*/  @P2 BRA `(.L_x_29) ;  /* 0xfffffff800882947 */ /* 0x000fee000383ffff */
.L_x_22:
[----:B01----:R-:W0:Y:S02]  /*2210*/  LDC R0, c[0x0][0x28c] ;  /* 0x0000a300ff007b82 */ /* 0x003e240000000800 */
[----:B0-----:R-:W-:-:S13]  /*2220*/  ISETP.GE.AND P1, PT, R0, 0x1, PT ;  /* 0x000000010000780c */ /* 0x001fda0003f26270 */
[----:B------:R-:W-:Y:S05]  /*2230*/  @!P1 BRA `(.L_x_30) ;  /* 0x0000000000449947 */ /* 0x000fea0003800000 */
[----:B------:R-:W-:Y:S05]  /*2240*/  @!P0 BRA `(.L_x_31) ;  /* 0x0000000000048947 */ /* 0x000fea0003800000 */
[----:B------:R-:W-:Y:S01]  /*2250*/  BPT.TRAP 0x1 ;  /* 0x000000040000795c */ /* 0x000fe20000300000 */
.L_x_31:
[----:B------:R-:W-:-:S13]  /*2260*/  ISETP.NE.AND P0, PT, R23, RZ, PT ;  /* 0x000000ff1700720c */ /* 0x000fda0003f05270 */
[----:B------:R-:W-:-:S05]  /*2270*/  VOTEU.ANY UP0, P0 ;  /* 0x00000000003f7886 */ /* 0x000fca0000000100 */
[----:B------:R-:W-:-:S06]  /*2280*/  @UP0 UIADD3 UR4, UR44, UR42, URZ ;  /* 0x0000002a2c040290 */ /* 0x000fcc000fffe03f */
[----:B------:R-:W-:Y:S02]  /*2290*/  IMAD.U32 R2, RZ, RZ, UR4 ;  /* 0x00000004ff027e24 */ /* 0x000fe4000f8e00ff */
[----:B------:R-:W-:Y:S02]  /*22a0*/  IMAD.U32 R7, RZ, RZ, UR4 ;  /* 0x00000004ff077e24 */ /* 0x000fe4000f8e00ff */
[----:B------:R-:W-:-:S05]  /*22b0*/  @P0 IMAD.WIDE.U32 R2, R2, -0x55555555, RZ ;  /* 0xaaaaaaab02020825 */ /* 0x000fca00078e00ff */
[----:B------:R-:W-:-:S05]  /*22c0*/  @P0 SHF.R.U32.HI R0, RZ, 0x2, R3 ;  /* 0x00000002ff000819 */ /* 0x000fca0000011603 */
[----:B------:R-:W-:-:S04]  /*22d0*/  @P0 IMAD R0, R0, -0x6, R7 ;  /* 0xfffffffa00000824 */ /* 0x000fc800078e0207 */
[----:B------:R-:W-:-:S04]  /*22e0*/  @P0 IMAD R0, R0, 0x8, R5 ;  /* 0x0000000800000824 */ /* 0x000fc800078e0205 */
[----:B------:R-:W-:-:S05]  /*22f0*/  @P0 VIADD R3, R0, 0x30 ;  /* 0x0000003000030836 */ /* 0x000fca0000000000 */
[----:B------:R-:W-:-:S04]  /*2300*/  @P0 PRMT R3, R22, 0x654, R3 ;  /* 0x0000065416030816 */ /* 0x000fc80000000003 */
[----:B------:R0:W-:Y:S01]  /*2310*/  @P0 SYNCS.ARRIVE.TRANS64.RED.A1T0 RZ, [R3+URZ], RZ ;  /* 0x000000ff03ff09a7 */ /* 0x0001e2000810043f */
[----:B------:R-:W-:-:S13]  /*2320*/  ISETP.GT.U32.AND P0, PT, R16, 0x1, PT ;  /* 0x000000011000780c */ /* 0x000fda0003f04070 */
[----:B0-----:R-:W-:Y:S05]  /*2330*/  @P0 BRA `(.L_x_30) ;  /* 0x0000000000040947 */ /* 0x001fea0003800000 */
[----:B------:R-:W-:Y:S01]  /*2340*/  BPT.TRAP 0x1 ;  /* 0x000000040000795c */ /* 0x000fe20000300000 */
.L_x_30:
[----:B------:R-:W-:Y:S01]  /*2350*/  IMAD.SHL.U32 R13, R44, 0x10, RZ ;  /* 0x000000102c0d7824 */ /* 0x000fe200078e00ff */
[----:B------:R-:W-:Y:S01]  /*2360*/  UIADD3 UR42, UR43, UR42, URZ ;  /* 0x0000002a2b2a7290 */ /* 0x000fe2000fffe03f */
[----:B------:R-:W-:Y:S01]  /*2370*/  IMAD.SHL.U32 R12, R43, 0x80, RZ ;  /* 0x000000802b0c7824 */ /* 0x000fe200078e00ff */
[----:B------:R-:W-:Y:S01]  /*2380*/  ULDC UR7, c[0x0][0x288] ;  /* 0x0000a20000077ab9 */ /* 0x000fe20000000800 */
[----:B------:R-:W-:Y:S01]  /*2390*/  ULDC UR10, c[0x0][0x284] ;  /* 0x0000a100000a7ab9 */ /* 0x000fe20000000800 */
[----:B------:R-:W-:Y:S01]  /*23a0*/  UISETP.GT.U32.AND UP0, UPT, UR42, 0x5, UPT ;  /* 0x000000052a00788c */ /* 0x000fe2000bf04070 */
[C---:B------:R-:W-:Y:S01]  /*23b0*/  ISETP.GE.AND P0, PT, R13.reuse, UR7, PT ;  /* 0x000000070d007c0c */ /* 0x040fe2000bf06270 */
[----:B------:R-:W-:Y:S01]  /*23c0*/  UISETP.GE.U32.AND UP1, UPT, UR43, 0x6, UPT ;  /* 0x000000062b00788c */ /* 0x000fe2000bf26070 */
[----:B------:R-:W-:Y:S01]  /*23d0*/  SHF.R.S32.HI R20, RZ, 0x1f, R45 ;  /* 0x0000001fff147819 */ /* 0x000fe2000001142d */
[----:B------:R-:W-:Y:S01]  /*23e0*/  UISETP.LT.U32.AND UP0, UPT, UR43, 0x6, UP0 ;  /* 0x000000062b00788c */ /* 0x000fe20008701070 */
[----:B------:R-:W-:Y:S01]  /*23f0*/  ISETP.GE.OR P0, PT, R12, UR10, P0 ;  /* 0x0000000a0c007c0c */ /* 0x000fe20008706670 */
[----:B------:R-:W-:Y:S01]  /*2400*/  UIMAD.WIDE.U32 UR4, UR42, -0x55555555, URZ ;  /* 0xaaaaaaab2a0478a5 */ /* 0x000fe2000f8e003f */
[----:B------:R-:W-:Y:S01]  /*2410*/  LOP3.LUT R4, R13, 0x6, R38, 0xf8, !PT ;  /* 0x000000060d047812 */ /* 0x000fe200078ef826 */
[----:B------:R-:W-:Y:S01]  /*2420*/  USEL UR6, URZ, 0x1, !UP0 ;  /* 0x000000013f067887 */ /* 0x000fe2000c000000 */
[----:B------:R-:W-:-:S02]  /*2430*/  ULDC.64 UR8, c[0x0][0x5d0] ;  /* 0x0001740000087ab9 */ /* 0x000fc40000000a00 */
[----:B------:R-:W-:Y:S01]  /*2440*/  SHF.R.S32.HI R5, RZ, 0x1f, R4 ;  /* 0x0000001fff057819 */ /* 0x000fe20000011404 */
[----:B------:R-:W-:Y:S01]  /*2450*/  IMAD R0, R20, UR8, RZ ;  /* 0x0000000814007c24 */ /* 0x000fe2000f8e02ff */
[----:B------:R-:W-:Y:S02]  /*2460*/  USHF.R.U32.HI UR4, URZ, 0x2, UR5 ;  /* 0x000000023f047899 */ /* 0x000fe40008011605 */
[----:B------:R-:W-:Y:S01]  /*2470*/  ULOP3.LUT UR40, UR40, UR6, URZ, 0x3c, !UPT ;  /* 0x0000000628287292 */ /* 0x000fe2000f8e3c3f */
[C---:B------:R-:W-:Y:S01]  /*2480*/  IMAD R7, R45.reuse, UR9, R0 ;  /* 0x000000092d077c24 */ /* 0x040fe2000f8e0200 */
[----:B------:R-:W-:Y:S01]  /*2490*/  UIMAD UR42, UR4, -0x6, UR42 ;  /* 0xfffffffa042a78a4 */ /* 0x000fe2000f8e022a */
[----:B------:R-:W-:Y:S01]  /*24a0*/  IMAD.WIDE.U32 R2, R45, UR8, R4 ;  /* 0x000000082d027c25 */ /* 0x000fe2000f8e0004 */
[----:B------:R-:W-:-:S03]  /*24b0*/  @UP1 ULOP3.LUT UR40, UR40, 0x1, UR4, 0x78, !UPT ;  /* 0x0000000128281892 */ /* 0x000fc6000f8e7804 */
[----:B------:R-:W-:Y:S02]  /*24c0*/  IMAD.IADD R3, R3, 0x1, R7 ;  /* 0x0000000103037824 */ /* 0x000fe400078e0207 */
[----:B------:R-:W-:Y:S01]  /*24d0*/  IMAD.MOV.U32 R0, RZ, RZ, -0x1 ;  /* 0xffffffffff007424 */ /* 0x000fe200078e00ff */
[----:B------:R-:W-:Y:S06]  /*24e0*/  @P0 BRA `(.L_x_32) ;  /* 0x00000008002c0947 */ /* 0x000fec0003800000 */
[----:B------:R-:W0:Y:S01]  /*24f0*/  LDC.64 R14, c[0x0][0x5c8] ;  /* 0x00017200ff0e7b82 */ /* 0x000e220000000a00 */
[----:B------:R-:W-:Y:S01]  /*2500*/  IMAD.WIDE R6, R43, 0x80, R32 ;  /* 0x000000802b067825 */ /* 0x000fe200078e0220 */
[----:B------:R-:W-:Y:S01]  /*2510*/  ULDC.64 UR4, c[0x0][0x5c0] ;  /* 0x0001700000047ab9 */ /* 0x000fe20000000a00 */
[----:B------:R-:W-:Y:S02]  /*2520*/  BSSY B0, `(.L_x_32) ;  /* 0x0000087000007945 */ /* 0x000fe40003800000 */
[----:B------:R-:W-:Y:S02]  /*2530*/  IMAD.IADD R21, R41, 0x1, -R12 ;  /* 0x0000000129157824 */ /* 0x000fe400078e0a0c */
[----:B------:R-:W-:Y:S02]  /*2540*/  IMAD.IADD R44, R36, 0x1, -R13 ;  /* 0x00000001242c7824 */ /* 0x000fe400078e0a0d */
[-C--:B0-----:R-:W-:Y:S02]  /*2550*/  IMAD R8, R7, R14.reuse, RZ ;  /* 0x0000000e07087224 */ /* 0x081fe400078e02ff */
[----:B------:R-:W-:-:S04]  /*2560*/  IMAD.WIDE.U32 R2, R6, R14, R2 ;  /* 0x0000000e06027225 */ /* 0x000fc800078e0002 */
[----:B------:R-:W-:Y:S01]  /*2570*/  IMAD R9, R6, R15, R8 ;  /* 0x0000000f06097224 */ /* 0x000fe200078e0208 */
[----:B------:R-:W-:-:S03]  /*2580*/  IADD3 R8, P0, R2, UR4, RZ ;  /* 0x0000000402087c10 */ /* 0x000fc6000ff1e0ff */
[----:B------:R-:W-:Y:S01]  /*2590*/  IMAD.IADD R9, R3, 0x1, R9 ;  /* 0x0000000103097824 */ /* 0x000fe200078e0209 */
[----:B------:R-:W-:-:S04]  /*25a0*/  LEA R10, P1, R14, R8, 0x3 ;  /* 0x000000080e0a7211 */ /* 0x000fc800078218ff */
[----:B------:R-:W-:Y:S02]  /*25b0*/  IADD3.X R9, R9, UR5, RZ, P0, !PT ;  /* 0x0000000509097c10 */ /* 0x000fe400087fe4ff */
[----:B-----5:R-:W-:Y:S02]  /*25c0*/  ISETP.NE.AND P0, PT, R35, RZ, PT ;  /* 0x000000ff2300720c */ /* 0x020fe40003f05270 */
[----:B------:R-:W-:-:S11]  /*25d0*/  LEA.HI.X R11, R14, R9, R15, 0x3, P1 ;  /* 0x000000090e0b7211 */ /* 0x000fd600008f1c0f */
[----:B------:R-:W-:Y:S05]  /*25e0*/  @!P0 BRA `(.L_x_33) ;  /* 0x0000000400808947 */ /* 0x000fea0003800000 */
[----:B------:R-:W0:Y:S01]  /*25f0*/  LDC.64 R46, c[0x0][0x5b0] ;  /* 0x00016c00ff2e7b82 */ /* 0x000e220000000a00 */
[----:B------:R-:W-:Y:S01]  /*2600*/  ULDC.64 UR4, c[0x0][0x5b8] ;  /* 0x00016e0000047ab9 */ /* 0x000fe20000000a00 */
[----:B------:R-:W-:Y:S01]  /*2610*/  ISETP.GE.AND P1, PT, R21, 0x1, PT ;  /* 0x000000011500780c */ /* 0x000fe20003f26270 */
[----:B------:R-:W-:Y:S01]  /*2620*/  IMAD R2, R20, UR4, RZ ;  /* 0x0000000414027c24 */ /* 0x000fe2000f8e02ff */
[----:B------:R-:W-:Y:S01]  /*2630*/  BSSY B1, `(.L_x_34) ;  /* 0x000000e000017945 */ /* 0x000fe20003800000 */
[C---:B------:R-:W-:Y:S01]  /*2640*/  IMAD.WIDE.U32 R12, R45.reuse, UR4, R4 ;  /* 0x000000042d0c7c25 */ /* 0x040fe2000f8e0004 */
[----:B------:R-:W-:Y:S02]  /*2650*/  ISETP.LT.OR P2, PT, R44, 0x1, !P1 ;  /* 0x000000012c00780c */ /* 0x000fe40004f41670 */
[----:B------:R-:W1:Y:S01]  /*2660*/  LDC.64 R48, c[0x0][0x5a8] ;  /* 0x00016a00ff307b82 */ /* 0x000e620000000a00 */
[----:B------:R-:W-:Y:S02]  /*2670*/  IMAD R5, R45, UR5, R2 ;  /* 0x000000052d057c24 */ /* 0x000fe4000f8e0202 */
[----:B------:R-:W-:-:S02]  /*2680*/  IMAD.MOV.U32 R4, RZ, RZ, R12 ;  /* 0x000000ffff047224 */ /* 0x000fc400078e000c */
[----:B------:R-:W-:Y:S02]  /*2690*/  IMAD.IADD R5, R13, 0x1, R5 ;  /* 0x000000010d057824 */ /* 0x000fe400078e0205 */
[-C--:B0-----:R-:W-:Y:S02]  /*26a0*/  IMAD R14, R7, R46.reuse, RZ ;  /* 0x0000002e070e7224 */ /* 0x081fe400078e02ff */
[----:B------:R-:W-:-:S04]  /*26b0*/  IMAD.WIDE.U32 R2, R6, R46, R4 ;  /* 0x0000002e06027225 */ /* 0x000fc800078e0004 */
[----:B------:R-:W-:Y:S01]  /*26c0*/  IMAD R43, R6, R47, R14 ;  /* 0x0000002f062b7224 */ /* 0x000fe200078e020e */
[----:B-1----:R-:W-:-:S04]  /*26d0*/  IADD3 R14, P0, R2, R48, RZ ;  /* 0x00000030020e7210 */ /* 0x002fc80007f1e0ff */
[----:B------:R-:W-:Y:S01]  /*26e0*/  IADD3.X R15, R49, R3, R43, P0, !PT ;  /* 0x00000003310f7210 */ /* 0x000fe200007fe42b */
[----:B------:R-:W-:Y:S08]  /*26f0*/  @P2 BRA `(.L_x_35) ;  /* 0x0000000000042947 */ /* 0x000ff00003800000 */
[----:B------:R0:W5:Y:S02]  /*2700*/  LDG.E.U8 R42, desc[UR36][R14.64] ;  /* 0x000000240e2a7981 */ /* 0x000164000c1e1100 */
.L_x_35:
[----:B------:R-:W-:Y:S05]  /*2710*/  BSYNC B1 ;  /* 0x0000000000017941 */ /* 0x000fea0003800000 */
.L_x_34:
[----:B-----5:R-:W-:Y:S01]  /*2720*/  LOP3.LUT R7, R42, 0xffff, RZ, 0xc0, !PT ;  /* 0x0000ffff2a077812 */ /* 0x020fe200078ec0ff */
[----:B------:R-:W-:Y:S01]  /*2730*/  IMAD.SHL.U32 R2, R46, 0x8, RZ ;  /* 0x000000082e027824 */ /* 0x000fe200078e00ff */
[----:B------:R-:W-:Y:S01]  /*2740*/  ISETP.GE.AND P0, PT, R21, 0x9, PT ;  /* 0x000000091500780c */ /* 0x000fe20003f06270 */
[----:B------:R-:W-:Y:S01]  /*2750*/  BSSY B1, `(.L_x_36) ;  /* 0x000000e000017945 */ /* 0x000fe20003800000 */
[----:B------:R-:W-:Y:S02]  /*2760*/  PRMT R20, R7, 0x8880, RZ ;  /* 0x0000888007147816 */ /* 0x000fe400000000ff */
[----:B------:R-:W-:Y:S02]  /*2770*/  ISETP.LT.OR P3, PT, R44, 0x2, !P1 ;  /* 0x000000022c00780c */ /* 0x000fe40004f61670 */
[----:B------:R-:W-:Y:S01]  /*2780*/  SHF.L.U64.HI R3, R46, 0x3, R47 ;  /* 0x000000032e037819 */ /* 0x000fe2000001022f */
[----:B------:R-:W-:-:S04]  /*2790*/  IMAD R7, R20, R35, RZ ;  /* 0x0000002314077224 */ /* 0x000fc800078e02ff */
[----:B------:R-:W-:Y:S02]  /*27a0*/  @!P2 IMAD R21, R24, R34, R7 ;  /* 0x000000221815a224 */ /* 0x000fe400078e0207 */
[----:B------:R-:W-:-:S03]  /*27b0*/  IMAD.WIDE.U32 R2, R6, R46, R2 ;  /* 0x0000002e06027225 */ /* 0x000fc600078e0002 */
[----:B------:R1:W-:Y:S01]  /*27c0*/  @!P2 STG.E.U8 desc[UR36][R8.64], R21 ;  /* 0x000000150800a986 */ /* 0x0003e2000c101124 */
[----:B------:R-:W-:Y:S01]  /*27d0*/  IMAD.IADD R3, R43, 0x1, R3 ;  /* 0x000000012b037824 */ /* 0x000fe200078e0203 */
[----:B------:R-:W-:Y:S01]  /*27e0*/  IADD3 R12, P4, P5, R12, R48, R2 ;  /* 0x000000300c0c7210 */ /* 0x000fe20007d9e002 */
[----:B------:R-:W-:-:S12]  /*27f0*/  @P3 BRA `(.L_x_37) ;  /* 0x00000000000c3947 */ /* 0x000fd80003800000 */
[----:B------:R-:W2:Y:S02]  /*2800*/  LDG.E.U8 R42, desc[UR36][R14.64+0x1] ;  /* 0x000001240e2a7981 */ /* 0x000ea4000c1e1100 */
[----:B--2---:R-:W-:-:S05]  /*2810*/  PRMT R2, R42, 0x8880, RZ ;  /* 0x000088802a027816 */ /* 0x004fca00000000ff */
[----:B------:R-:W-:-:S07]  /*2820*/  IMAD R7, R2, R35, RZ ;  /* 0x0000002302077224 */ /* 0x000fce00078e02ff */
.L_x_37:
[----:B------:R-:W-:Y:S05]  /*2830*/  BSYNC B1 ;  /* 0x0000000000017941 */ /* 0x000fea0003800000 */
.L_x_36:
[C---:B------:R-:W-:Y:S01]  /*2840*/  ISETP.LT.OR P2, PT, R44.reuse, 0x1, !P0 ;  /* 0x000000012c00780c */ /* 0x040fe20004741670 */
[----:B------:R-:W-:Y:S01]  /*2850*/  @!P3 IMAD R25, R25, R34, R7 ;  /* 0x000000221919b224 */ /* 0x000fe200078e0207 */
[----:B------:R-:W-:Y:S01]  /*2860*/  BSSY B1, `(.L_x_38) ;  /* 0x000000b000017945 */ /* 0x000fe20003800000 */
[----:B------:R-:W-:Y:S02]  /*2870*/  IADD3.X R13, R5, R49, R3, P4, P5 ;  /* 0x00000031050d7210 */ /* 0x000fe400027ea403 */
[C---:B------:R-:W-:Y:S01]  /*2880*/  ISETP.LT.OR P4, PT, R44.reuse, 0x2, !P0 ;  /* 0x000000022c00780c */ /* 0x040fe20004781670 */
[----:B------:R2:W-:Y:S01]  /*2890*/  @!P3 STG.E.U8 desc[UR36][R8.64+0x1], R25 ;  /* 0x000001190800b986 */ /* 0x0005e2000c101124 */
[C---:B------:R-:W-:Y:S02]  /*28a0*/  ISETP.LT.OR P3, PT, R44.reuse, 0x9, !P1 ;  /* 0x000000092c00780c */ /* 0x040fe40004f61670 */
[C---:B------:R-:W-:Y:S02]  /*28b0*/  ISETP.LT.OR P1, PT, R44.reuse, 0xa, !P1 ;  /* 0x0000000a2c00780c */ /* 0x040fe40004f21670 */
[----:B------:R-:W-:-:S02]  /*28c0*/  ISETP.LT.OR P5, PT, R44, 0x9, !P0 ;  /* 0x000000092c00780c */ /* 0x000fc400047a1670 */
[----:B------:R-:W-:Y:S11]  /*28d0*/  @P2 BRA `(.L_x_39) ;  /* 0x00000000000c2947 */ /* 0x000ff60003800000 */
[----:B------:R-:W3:Y:S02]  /*28e0*/  LDG.E.U8 R42, desc[UR36][R12.64] ;  /* 0x000000240c2a7981 */ /* 0x000ee4000c1e1100 */
[----:B---3--:R-:W-:-:S05]  /*28f0*/  PRMT R2, R42, 0x8880, RZ ;  /* 0x000088802a027816 */ /* 0x008fca00000000ff */
[----:B------:R-:W-:-:S07]  /*2900*/  IMAD R7, R2, R35, RZ ;  /* 0x0000002302077224 */ /* 0x000fce00078e02ff */
.L_x_39:
[----:B------:R-:W-:Y:S05]  /*2910*/  BSYNC B1 ;  /* 0x0000000000017941 */ /* 0x000fea0003800000 */
.L_x_38:
[----:B------:R-:W-:Y:S01]  /*2920*/  @!P2 IMAD R3, R26, R34, R7 ;  /* 0x000000221a03a224 */ /* 0x000fe200078e0207 */
[----:B------:R-:W-:Y:S04]  /*2930*/  BSSY B1, `(.L_x_40) ;  /* 0x0000006000017945 */ /* 0x000fe80003800000 */
[----:B------:R3:W-:Y:S01]  /*2940*/  @!P2 STG.E.U8 desc[UR36][R10.64], R3 ;  /* 0x000000030a00a986 */ /* 0x0007e2000c101124 */
[----:B------:R-:W-:Y:S05]  /*2950*/  @P4 BRA `(.L_x_41) ;  /* 0x00000000000c4947 */ /* 0x000fea0003800000 */
[----:B------:R-:W4:Y:S02]  /*2960*/  LDG.E.U8 R42, desc[UR36][R12.64+0x1] ;  /* 0x000001240c2a7981 */ /* 0x000f24000c1e1100 */
[----:B----4-:R-:W-:-:S05]  /*2970*/  PRMT R2, R42, 0x8880, RZ ;  /* 0x000088802a027816 */ /* 0x010fca00000000ff */
[----:B------:R-:W-:-:S07]  /*2980*/  IMAD R7, R2, R35, RZ ;  /* 0x0000002302077224 */ /* 0x000fce00078e02ff */
.L_x_41:
[----:B------:R-:W-:Y:S05]  /*2990*/  BSYNC B1 ;  /* 0x0000000000017941 */ /* 0x000fea0003800000 */
.L_x_40:
[----:B------:R-:W-:Y:S01]  /*29a0*/  @!P4 IMAD R27, R27, R34, R7 ;  /* 0x000000221b1bc224 */ /* 0x000fe200078e0207 */
[----:B------:R-:W-:Y:S04]  /*29b0*/  BSSY B1, `(.L_x_42) ;  /* 0x0000006000017945 */ /* 0x000fe80003800000 */
[----:B------:R4:W-:Y:S01]  /*29c0*/  @!P4 STG.E.U8 desc[UR36][R10.64+0x1], R27 ;  /* 0x0000011b0a00c986 */ /* 0x0009e2000c101124 */
[----:B------:R-:W-:Y:S05]  /*29d0*/  @P3 BRA `(.L_x_43) ;  /* 0x00000000000c3947 */ /* 0x000fea0003800000 */
[----:B------:R-:W5:Y:S02]  /*29e0*/  LDG.E.U8 R42, desc[UR36][R14.64+0x8] ;  /* 0x000008240e2a7981 */ /* 0x000f64000c1e1100 */
[----:B-----5:R-:W-:-:S05]  /*29f0*/  PRMT R2, R42, 0x8880, RZ ;  /* 0x000088802a027816 */ /* 0x020fca00000000ff */
[----:B------:R-:W-:-:S07]  /*2a00*/  IMAD R7, R2, R35, RZ ;  /* 0x0000002302077224 */ /* 0x000fce00078e02ff */
.L_x_43:
[----:B------:R-:W-:Y:S05]  /*2a10*/  BSYNC B1 ;  /* 0x0000000000017941 */ /* 0x000fea0003800000 */
.L_x_42:
[----:B---3--:R-:W-:Y:S01]  /*2a20*/  @!P3 IMAD R3, R28, R34, R7 ;  /* 0x000000221c03b224 */ /* 0x008fe200078e0207 */
[----:B------:R-:W-:Y:S04]  /*2a30*/  BSSY B1, `(.L_x_44) ;  /* 0x0000006000017945 */ /* 0x000fe80003800000 */
[----:B------:R3:W-:Y:S01]  /*2a40*/  @!P3 STG.E.U8 desc[UR36][R8.64+0x8], R3 ;  /* 0x000008030800b986 */ /* 0x0007e2000c101124 */
[----:B------:R-:W-:Y:S05]  /*2a50*/  @P1 BRA `(.L_x_45) ;  /* 0x00000000000c1947 */ /* 0x000fea0003800000 */
[----:B------:R-:W5:Y:S02]  /*2a60*/  LDG.E.U8 R42, desc[UR36][R14.64+0x9] ;  /* 0x000009240e2a7981 */ /* 0x000f64000c1e1100 */
[----:B-----5:R-:W-:-:S05]  /*2a70*/  PRMT R2, R42, 0x8880, RZ ;  /* 0x000088802a027816 */ /* 0x020fca00000000ff */
[----:B------:R-:W-:-:S07]  /*2a80*/  IMAD R7, R2, R35, RZ ;  /* 0x0000002302077224 */ /* 0x000fce00078e02ff */
.L_x_45:
[----:B------:R-:W-:Y:S05]  /*2a90*/  BSYNC B1 ;  /* 0x0000000000017941 */ /* 0x000fea0003800000 */
.L_x_44:
[----:B------:R-:W-:Y:S01]  /*2aa0*/  @!P1 IMAD R29, R29, R34, R7 ;  /* 0x000000221d1d9224 */ /* 0x000fe200078e0207 */
[----:B------:R-:W-:Y:S04]  /*2ab0*/  BSSY B1, `(.L_x_46) ;  /* 0x0000006000017945 */ /* 0x000fe80003800000 */
[----:B------:R0:W-:Y:S01]  /*2ac0*/  @!P1 STG.E.U8 desc[UR36][R8.64+0x9], R29 ;  /* 0x0000091d08009986 */ /* 0x0001e2000c101124 */
[----:B------:R-:W-:Y:S05]  /*2ad0*/  @P5 BRA `(.L_x_47) ;  /* 0x00000000000c5947 */ /* 0x000fea0003800000 */
[----:B------:R-:W5:Y:S02]  /*2ae0*/  LDG.E.U8 R42, desc[UR36][R12.64+0x8] ;  /* 0x000008240c2a7981 */ /* 0x000f64000c1e1100 */
[----:B-----5:R-:W-:-:S05]  /*2af0*/  PRMT R2, R42, 0x8880, RZ ;  /* 0x000088802a027816 */ /* 0x020fca00000000ff */
[----:B------:R-:W-:-:S07]  /*2b00*/  IMAD R7, R2, R35, RZ ;  /* 0x0000002302077224 */ /* 0x000fce00078e02ff */
.L_x_47:
[----:B------:R-:W-:Y:S05]  /*2b10*/  BSYNC B1 ;  /* 0x0000000000017941 */ /* 0x000fea0003800000 */
.L_x_46:
[----:B---3--:R-:W-:Y:S01]  /*2b20*/  @!P5 IMAD R3, R30, R34, R7 ;  /* 0x000000221e03d224 */ /* 0x008fe200078e0207 */
[----:B------:R-:W-:Y:S01]  /*2b30*/  ISETP.LT.OR P0, PT, R44, 0xa, !P0 ;  /* 0x0000000a2c00780c */ /* 0x000fe20004701670 */
[----:B------:R-:W-:Y:S03]  /*2b40*/  BSSY B1, `(.L_x_48) ;  /* 0x0000006000017945 */ /* 0x000fe60003800000 */
[----:B------:R3:W-:Y:S09]  /*2b50*/  @!P5 STG.E.U8 desc[UR36][R10.64+0x8], R3 ;  /* 0x000008030a00d986 */ /* 0x0007f2000c101124 */
[----:B------:R-:W-:Y:S05]  /*2b60*/  @P0 BRA `(.L_x_49) ;  /* 0x00000000000c0947 */ /* 0x000fea0003800000 */
[----:B------:R-:W5:Y:S02]  /*2b70*/  LDG.E.U8 R42, desc[UR36][R12.64+0x9] ;  /* 0x000009240c2a7981 */ /* 0x000f64000c1e1100 */
[----:B-----5:R-:W-:-:S05]  /*2b80*/  PRMT R2, R42, 0x8880, RZ ;  /* 0x000088802a027816 */ /* 0x020fca00000000ff */
[----:B------:R-:W-:-:S07]  /*2b90*/  IMAD R7, R2, R35, RZ ;  /* 0x0000002302077224 */ /* 0x000fce00078e02ff */
.L_x_49:
[----:B------:R-:W-:Y:S05]  /*2ba0*/  BSYNC B1 ;  /* 0x0000000000017941 */ /* 0x000fea0003800000 */
.L_x_48:
[----:B------:R-:W-:Y:S01]  /*2bb0*/  IMAD R7, R31, R34, R7 ;  /* 0x000000221f077224 */ /* 0x000fe200078e0207 */
[----:B------:R-:W-:Y:S06]  /*2bc0*/  @P0 BRA `(.L_x_50) ;  /* 0x0000000000700947 */ /* 0x000fec0003800000 */
[----:B------:R0:W-:Y:S01]  /*2bd0*/  STG.E.U8 desc[UR36][R10.64+0x9], R7 ;  /* 0x000009070a007986 */ /* 0x0001e2000c101124 */
[----:B------:R-:W-:Y:S05]  /*2be0*/  BRA `(.L_x_50) ;  /* 0x0000000000687947 */ /* 0x000fea0003800000 */
.L_x_33:
[C---:B------:R-:W-:Y:S02]  /*2bf0*/  ISETP.GE.AND P1, PT, R21.reuse, 0x1, PT ;  /* 0x000000011500780c */ /* 0x040fe40003f26270 */
[----:B------:R-:W-:Y:S02]  /*2c00*/  ISETP.GE.AND P0, PT, R21, 0x9, PT ;  /* 0x000000091500780c */ /* 0x000fe40003f06270 */
[C---:B------:R-:W-:Y:S02]  /*2c10*/  ISETP.LT.OR P3, PT, R44.reuse, 0x1, !P1 ;  /* 0x000000012c00780c */ /* 0x040fe40004f61670 */
[C---:B------:R-:W-:Y:S02]  /*2c20*/  ISETP.LT.OR P4, PT, R44.reuse, 0x2, !P1 ;  /* 0x000000022c00780c */ /* 0x040fe40004f81670 */
[C---:B------:R-:W-:Y:S02]  /*2c30*/  ISETP.LT.OR P2, PT, R44.reuse, 0x1, !P0 ;  /* 0x000000012c00780c */ /* 0x040fe40004741670 */
[----:B------:R-:W-:-:S07]  /*2c40*/  ISETP.LT.OR P5, PT, R44, 0x9, !P0 ;  /* 0x000000092c00780c */ /* 0x000fce00047a1670 */
[-C--:B------:R-:W-:Y:S02]  /*2c50*/  @!P3 IMAD R3, R24, R34.reuse, RZ ;  /* 0x000000221803b224 */ /* 0x080fe400078e02ff */
[-C--:B------:R-:W-:Y:S02]  /*2c60*/  @!P4 IMAD R25, R25, R34.reuse, RZ ;  /* 0x000000221919c224 */ /* 0x080fe400078e02ff */
[----:B------:R-:W-:Y:S01]  /*2c70*/  @!P2 IMAD R5, R26, R34, RZ ;  /* 0x000000221a05a224 */ /* 0x000fe200078e02ff */
[----:B------:R0:W-:Y:S01]  /*2c80*/  @!P3 STG.E.U8 desc[UR36][R8.64], R3 ;  /* 0x000000030800b986 */ /* 0x0001e2000c101124 */
[C---:B------:R-:W-:Y:S02]  /*2c90*/  ISETP.LT.OR P3, PT, R44.reuse, 0x9, !P1 ;  /* 0x000000092c00780c */ /* 0x040fe40004f61670 */
[C---:B------:R-:W-:Y:S01]  /*2ca0*/  ISETP.LT.OR P1, PT, R44.reuse, 0xa, !P1 ;  /* 0x0000000a2c00780c */ /* 0x040fe20004f21670 */
[----:B------:R1:W-:Y:S01]  /*2cb0*/  @!P4 STG.E.U8 desc[UR36][R8.64+0x1], R25 ;  /* 0x000001190800c986 */ /* 0x0003e2000c101124 */
[----:B------:R-:W-:-:S02]  /*2cc0*/  ISETP.LT.OR P4, PT, R44, 0x2, !P0 ;  /* 0x000000022c00780c */ /* 0x000fc40004781670 */
[----:B------:R-:W-:Y:S01]  /*2cd0*/  ISETP.LT.OR P0, PT, R44, 0xa, !P0 ;  /* 0x0000000a2c00780c */ /* 0x000fe20004701670 */
[----:B------:R1:W-:Y:S01]  /*2ce0*/  @!P2 STG.E.U8 desc[UR36][R10.64], R5 ;  /* 0x000000050a00a986 */ /* 0x0003e2000c101124 */
[----:B0-----:R-:W-:-:S05]  /*2cf0*/  @!P5 IMAD R3, R30, R34, RZ ;  /* 0x000000221e03d224 */ /* 0x001fca00078e02ff */
[-C--:B------:R-:W-:Y:S02]  /*2d00*/  @!P3 IMAD R7, R28, R34.reuse, RZ ;  /* 0x000000221c07b224 */ /* 0x080fe400078e02ff */
[-C--:B------:R-:W-:Y:S02]  /*2d10*/  @!P1 IMAD R29, R29, R34.reuse, RZ ;  /* 0x000000221d1d9224 */ /* 0x080fe400078e02ff */
[-C--:B------:R-:W-:Y:S02]  /*2d20*/  @!P4 IMAD R27, R27, R34.reuse, RZ ;  /* 0x000000221b1bc224 */ /* 0x080fe400078e02ff */
[----:B------:R-:W-:-:S03]  /*2d30*/  @!P0 IMAD R31, R31, R34, RZ ;  /* 0x000000221f1f8224 */ /* 0x000fc600078e02ff */
[----:B------:R1:W-:Y:S04]  /*2d40*/  @!P4 STG.E.U8 desc[UR36][R10.64+0x1], R27 ;  /* 0x0000011b0a00c986 */ /* 0x0003e8000c101124 */
[----:B------:R1:W-:Y:S04]  /*2d50*/  @!P3 STG.E.U8 desc[UR36][R8.64+0x8], R7 ;  /* 0x000008070800b986 */ /* 0x0003e8000c101124 */
[----:B------:R1:W-:Y:S04]  /*2d60*/  @!P1 STG.E.U8 desc[UR36][R8.64+0x9], R29 ;  /* 0x0000091d08009986 */ /* 0x0003e8000c101124 */
[----:B------:R1:W-:Y:S04]  /*2d70*/  @!P5 STG.E.U8 desc[UR36][R10.64+0x8], R3 ;  /* 0x000008030a00d986 */ /* 0x0003e8000c101124 */
[----:B------:R1:W-:Y:S02]  /*2d80*/  @!P0 STG.E.U8 desc[UR36][R10.64+0x9], R31 ;  /* 0x0000091f0a008986 */ /* 0x0003e4000c101124 */
.L_x_50:
[----:B------:R-:W-:Y:S05]  /*2d90*/  BSYNC B0 ;  /* 0x0000000000007941 */ /* 0x000fea0003800000 */
.L_x_32:
[----:B------:R-:W-:Y:S01]  /*2da0*/  IADD3 R18, P0, R18, UR38, RZ ;  /* 0x0000002612127c10 */ /* 0x000fe2000ff1e0ff */
[----:B------:R-:W-:Y:S01]  /*2db0*/  ULDC.64 UR4, c[0x0][0x650] ;  /* 0x0001940000047ab9 */ /* 0x000fe20000000a00 */
[----:B------:R-:W-:Y:S01]  /*2dc0*/  PRMT R2, RZ, 0x7610, R2 ;  /* 0x00007610ff027816 */ /* 0x000fe20000000002 */
[----:B------:R-:W-:Y:S01]  /*2dd0*/  IMAD.MOV.U32 R44, RZ, RZ, -0x1 ;  /* 0xffffffffff2c7424 */ /* 0x000fe200078e00ff */
[----:B------:R-:W-:Y:S01]  /*2de0*/  IADD3.X R19, R19, UR41, RZ, P0, !PT ;  /* 0x0000002913137c10 */ /* 0x000fe200087fe4ff */
[----:B------:R-:W-:Y:S01]  /*2df0*/  IMAD.MOV.U32 R45, RZ, RZ, -0x1 ;  /* 0xffffffffff2d7424 */ /* 0x000fe200078e00ff */
[----:B------:R-:W-:-:S04]  /*2e00*/  ISETP.GE.U32.AND P0, PT, R18, UR4, PT ;  /* 0x0000000412007c0c */ /* 0x000fc8000bf06070 */
[----:B------:R-:W-:-:S13]  /*2e10*/  ISETP.GE.U32.AND.EX P0, PT, R19, UR5, PT, P0 ;  /* 0x0000000513007c0c */ /* 0x000fda000bf06100 */
[----:B------:R-:W-:Y:S05]  /*2e20*/  @P0 BRA `(.L_x_51) ;  /* 0x0000000400500947 */ /* 0x000fea0003800000 */
[----:B012---:R-:W0:Y:S01]  /*2e30*/  LDC.64 R8, c[0x0][0x628] ;  /* 0x00018a00ff087b82 */ /* 0x007e220000000a00 */
[----:B------:R-:W1:Y:S01]  /*2e40*/  S2R R14, SR_CTAID.X ;  /* 0x00000000000e7919 */ /* 0x000e620000002500 */
[----:B------:R-:W-:Y:S02]  /*2e50*/  IMAD.MOV.U32 R6, RZ, RZ, R18 ;  /* 0x000000ffff067224 */ /* 0x000fe400078e0012 */
[----:B------:R-:W-:Y:S01]  /*2e60*/  IMAD.MOV.U32 R7, RZ, RZ, R19 ;  /* 0x000000ffff077224 */ /* 0x000fe200078e0013 */
[----:B------:R-:W2:Y:S03]  /*2e70*/  S2R R15, SR_CTAID.Y ;  /* 0x00000000000f7919 */ /* 0x000ea60000002600 */
[----:B------:R-:W1:Y:S08]  /*2e80*/  LDC R0, c[0x0][0x630] ;  /* 0x00018c00ff007b82 */ /* 0x000e700000000800 */
[----:B------:R-:W1:Y:S01]  /*2e90*/  LDC.64 R12, c[0x0][0x620] ;  /* 0x00018800ff0c7b82 */ /* 0x000e620000000a00 */
[----:B0-----:R-:W-:-:S04]  /*2ea0*/  ISETP.NE.U32.AND P0, PT, R8, RZ, PT ;  /* 0x000000ff0800720c */ /* 0x001fc80003f05070 */
[----:B------:R-:W-:-:S13]  /*2eb0*/  ISETP.NE.AND.EX P0, PT, R9, RZ, PT, P0 ;  /* 0x000000ff0900720c */ /* 0x000fda0003f05300 */
[----:B-12---:R-:W-:Y:S05]  /*2ec0*/  @!P0 BRA `(.L_x_52) ;  /* 0x0000000000288947 */ /* 0x006fea0003800000 */
[----:B---3--:R-:W0:Y:S02]  /*2ed0*/  LDC R3, c[0x0][0x634] ;  /* 0x00018d00ff037b82 */ /* 0x008e240000000800 */
[----:B0-----:R-:W-:-:S05]  /*2ee0*/  IADD3 R7, P0, R18, R3, RZ ;  /* 0x0000000312077210 */ /* 0x001fca0007f1e0ff */
[----:B----4-:R-:W-:-:S04]  /*2ef0*/  IMAD.X R11, RZ, RZ, R19, P0 ;  /* 0x000000ffff0b7224 */ /* 0x010fc800000e0613 */
[----:B------:R-:W-:-:S04]  /*2f00*/  IMAD.WIDE.U32 R2, R11, R8, RZ ;  /* 0x000000080b027225 */ /* 0x000fc800078e00ff */
[----:B------:R-:W-:-:S04]  /*2f10*/  IMAD.WIDE.U32 R4, P0, R7, R9, R2 ;  /* 0x0000000907047225 */ /* 0x000fc80007800002 */
[----:B------:R-:W-:-:S04]  /*2f20*/  IMAD.WIDE.U32 R2, R7, R8, RZ ;  /* 0x0000000807027225 */ /* 0x000fc800078e00ff */
[----:B------:R-:W-:Y:S01]  /*2f30*/  IMAD.X R7, RZ, RZ, RZ, P0 ;  /* 0x000000ffff077224 */ /* 0x000fe200000e06ff */
[----:B------:R-:W-:Y:S01]  /*2f40*/  IADD3 RZ, P0, R3, R4, RZ ;  /* 0x0000000403ff7210 */ /* 0x000fe20007f1e0ff */
[----:B------:R-:W-:-:S04]  /*2f50*/  IMAD.MOV.U32 R6, RZ, RZ, R5 ;  /* 0x000000ffff067224 */ /* 0x000fc800078e0005 */
[----:B------:R-:W-:-:S08]  /*2f60*/  IMAD.WIDE.U32.X R6, R11, R9, R6, P0 ;  /* 0x000000090b067225 */ /* 0x000fd000000e0406 */
.L_x_52:
[-CC-:B------:R-:W-:Y:S01]  /*2f70*/  SHF.R.U64 R45, R6, R0.reuse, R7.reuse ;  /* 0x00000000062d7219 */ /* 0x180fe20000001207 */
[----:B------:R-:W0:Y:S01]  /*2f80*/  LDC.64 R24, c[0x0][0x640] ;  /* 0x00019000ff187b82 */ /* 0x000e220000000a00 */
[----:B------:R-:W-:Y:S01]  /*2f90*/  SHF.R.U32.HI R0, RZ, R0, R7 ;  /* 0x00000000ff007219 */ /* 0x000fe20000011607 */
[----:B------:R-:W-:Y:S01]  /*2fa0*/  ULDC UR4, c[0x0][0x150] ;  /* 0x0000540000047ab9 */ /* 0x000fe20000000800 */
[----:B------:R-:W-:Y:S02]  /*2fb0*/  IADD3 R5, P0, RZ, -R45, RZ ;  /* 0x8000002dff057210 */ /* 0x000fe40007f1e0ff */
[----:B------:R-:W-:-:S03]  /*2fc0*/  I2FP.F32.U32 R6, R14 ;  /* 0x0000000e00067245 */ /* 0x000fc60000201000 */
[----:B------:R-:W1:Y:S01]  /*2fd0*/  LDC R4, c[0x0][0x618] ;  /* 0x00018600ff047b82 */ /* 0x000e620000000800 */
[----:B---3--:R-:W-:Y:S02]  /*2fe0*/  IMAD.X R3, RZ, RZ, ~R0, P0 ;  /* 0x000000ffff037224 */ /* 0x008fe400000e0e00 */
[----:B------:R-:W-:Y:S01]  /*2ff0*/  FMUL R6, R6, UR4 ;  /* 0x0000000406067c20 */ /* 0x000fe20008400000 */
[----:B------:R-:W-:Y:S01]  /*3000*/  ULDC UR4, c[0x0][0x154] ;  /* 0x0000550000047ab9 */ /* 0x000fe20000000800 */
[-C--:B------:R-:W-:Y:S02]  /*3010*/  IMAD R0, R3, R12.reuse, RZ ;  /* 0x0000000c03007224 */ /* 0x080fe400078e02ff */
[C---:B------:R-:W-:Y:S01]  /*3020*/  IMAD.WIDE.U32 R2, R5.reuse, R12, R18 ;  /* 0x0000000c05027225 */ /* 0x040fe200078e0012 */
[----:B----4-:R-:W2:Y:S01]  /*3030*/  LDC R10, c[0x0][0x608] ;  /* 0x00018200ff0a7b82 */ /* 0x010ea20000000800 */
[----:B------:R-:W3:Y:S02]  /*3040*/  F2I.U32.TRUNC.NTZ R6, R6 ;  /* 0x0000000600067305 */ /* 0x000ee4000020f000 */
[----:B------:R-:W-:Y:S01]  /*3050*/  IMAD R5, R5, R13, R0 ;  /* 0x0000000d05057224 */ /* 0x000fe200078e0200 */
[----:B------:R-:W-:-:S03]  /*3060*/  I2FP.F32.U32 R0, R15 ;  /* 0x0000000f00007245 */ /* 0x000fc60000201000 */
[----:B------:R-:W-:Y:S01]  /*3070*/  IMAD.IADD R3, R3, 0x1, R5 ;  /* 0x0000000103037824 */ /* 0x000fe200078e0205 */
[----:B------:R-:W4:Y:S01]  /*3080*/  LDC R9, c[0x0][0x658] ;  /* 0x00019600ff097b82 */ /* 0x000f220000000800 */
[----:B0-----:R-:W-:-:S04]  /*3090*/  ISETP.NE.U32.AND P0, PT, R24, RZ, PT ;  /* 0x000000ff1800720c */ /* 0x001fc80003f05070 */
[----:B------:R-:W-:-:S03]  /*30a0*/  ISETP.NE.AND.EX P0, PT, R25, RZ, PT, P0 ;  /* 0x000000ff1900720c */ /* 0x000fc60003f05300 */
[----:B------:R-:W0:Y:S01]  /*30b0*/  LDC R7, c[0x0][0x144] ;  /* 0x00005100ff077b82 */ /* 0x000e220000000800 */
[-CC-:B-1----:R-:W-:Y:S01]  /*30c0*/  SHF.R.U64 R8, R2, R4.reuse, R3.reuse ;  /* 0x0000000402087219 */ /* 0x182fe20000001203 */
[----:B---3--:R-:W-:Y:S01]  /*30d0*/  IMAD.MOV R6, RZ, RZ, -R6 ;  /* 0x000000ffff067224 */ /* 0x008fe200078e0a06 */
[----:B------:R-:W-:Y:S01]  /*30e0*/  SHF.R.U32.HI R3, RZ, R4, R3 ;  /* 0x00000004ff037219 */ /* 0x000fe20000011603 */
[----:B------:R-:W-:-:S04]  /*30f0*/  FMUL R4, R0, UR4 ;  /* 0x0000000400047c20 */ /* 0x000fc80008400000 */
[----:B------:R-:W1:Y:S01]  /*3100*/  LDC R20, c[0x0][0x148] ;  /* 0x00005200ff147b82 */ /* 0x000e620000000800 */
[----:B------:R3:W0:Y:S01]  /*3110*/  F2I.U32.TRUNC.NTZ R12, R4 ;  /* 0x00000004000c7305 */ /* 0x000622000020f000 */
[-CC-:B--2---:R-:W-:Y:S02]  /*3120*/  SHF.R.U64 R11, R8, R10.reuse, R3.reuse ;  /* 0x0000000a080b7219 */ /* 0x184fe40000001203 */
[----:B------:R-:W-:-:S04]  /*3130*/  SHF.R.U32.HI R0, RZ, R10, R3 ;  /* 0x0000000aff007219 */ /* 0x000fc80000011603 */
[----:B------:R-:W2:Y:S01]  /*3140*/  LDC R13, c[0x0][0x600] ;  /* 0x00018000ff0d7b82 */ /* 0x000ea20000000800 */
[-CC-:B----4-:R-:W-:Y:S02]  /*3150*/  SHF.R.U64 R10, R11, R9.reuse, R0.reuse ;  /* 0x000000090b0a7219 */ /* 0x190fe40000001200 */
[----:B------:R-:W-:-:S03]  /*3160*/  SHF.R.U32.HI R3, RZ, R9, R0 ;  /* 0x00000009ff037219 */ /* 0x000fc60000011600 */
[----:B------:R-:W-:Y:S02]  /*3170*/  IMAD.MOV.U32 R2, RZ, RZ, R10 ;  /* 0x000000ffff027224 */ /* 0x000fe400078e000a */
[----:B------:R-:W4:Y:S01]  /*3180*/  LDC R26, c[0x0][0x648] ;  /* 0x00019200ff1a7b82 */ /* 0x000f220000000800 */
[----:B0-----:R-:W-:-:S07]  /*3190*/  IMAD R21, R7, R6, R14 ;  /* 0x0000000607157224 */ /* 0x001fce00078e020e */
[----:B------:R-:W0:Y:S08]  /*31a0*/  LDC R27, c[0x0][0x638] ;  /* 0x00018e00ff1b7b82 */ /* 0x000e300000000800 */
[----:B------:R-:W0:Y:S01]  /*31b0*/  LDC R28, c[0x0][0x610] ;  /* 0x00018400ff1c7b82 */ /* 0x000e220000000800 */
[----:B-123--:R-:W-:Y:S05]  /*31c0*/  @!P0 BRA `(.L_x_53) ;  /* 0x0000000000288947 */ /* 0x00efea0003800000 */
[----:B------:R-:W1:Y:S02]  /*31d0*/  LDC R7, c[0x0][0x64c] ;  /* 0x00019300ff077b82 */ /* 0x000e640000000800 */
[----:B-1----:R-:W-:-:S05]  /*31e0*/  IADD3 R7, P0, R10, R7, RZ ;  /* 0x000000070a077210 */ /* 0x002fca0007f1e0ff */
        /* <DEDUP_REMOVED lines=8> */
.L_x_53:
[----:B------:R-:W-:Y:S01]  /*3270*/  ISETP.NE.AND P0, PT, R17, 0x1, PT ;  /* 0x000000011100780c */ /* 0x000fe20003f05270 */
[----:B------:R-:W-:Y:S01]  /*3280*/  VIADD R5, R13, 0xffffffff ;  /* 0xffffffff0d057836 */ /* 0x000fe20000000000 */
[----:B----4-:R-:W-:Y:S01]  /*3290*/  SHF.R.U64 R2, R2, R26, R3 ;  /* 0x0000001a02027219 */ /* 0x010fe20000001203 */
[----:B------:R-:W-:Y:S01]  /*32a0*/  IMAD.MOV R12, RZ, RZ, -R12 ;  /* 0x000000ffff0c7224 */ /* 0x000fe200078e0a0c */
[----:B------:R-:W-:Y:S01]  /*32b0*/  LOP3.LUT R0, R11, R40, RZ, 0xc0, !PT ;  /* 0x000000280b007212 */ /* 0x000fe200078ec0ff */
[----:B------:R-:W-:Y:S01]  /*32c0*/  IMAD.MOV.U32 R4, RZ, RZ, 0x1 ;  /* 0x00000001ff047424 */ /* 0x000fe200078e00ff */
[----:B------:R-:W-:Y:S01]  /*32d0*/  LOP3.LUT R5, R8, R5, RZ, 0xc0, !PT ;  /* 0x0000000508057212 */ /* 0x000fe200078ec0ff */
[----:B------:R-:W-:Y:S02]  /*32e0*/  IMAD.MOV R3, RZ, RZ, -R2 ;  /* 0x000000ffff037224 */ /* 0x000fe400078e0a02 */
[----:B------:R-:W-:Y:S02]  /*32f0*/  IMAD R0, R37, R2, R0 ;  /* 0x0000000225007224 */ /* 0x000fe400078e0200 */
[----:B0-----:R-:W-:-:S02]  /*3300*/  IMAD R2, R3, R27, R10 ;  /* 0x0000001b03027224 */ /* 0x001fc400078e020a */
[----:B------:R-:W-:Y:S02]  /*3310*/  @P0 IMAD R21, R20, R12, R15 ;  /* 0x0000000c14150224 */ /* 0x000fe400078e020f */
[----:B------:R-:W-:Y:S01]  /*3320*/  IMAD R3, R2, R13, R5 ;  /* 0x0000000d02037224 */ /* 0x000fe200078e0205 */
[----:B------:R-:W-:Y:S01]  /*3330*/  PRMT R2, R4, 0x7610, R2 ;  /* 0x0000761004027816 */ /* 0x000fe20000000002 */
[----:B------:R-:W-:-:S05]  /*3340*/  IMAD R0, R0, R28, R21 ;  /* 0x0000001c00007224 */ /* 0x000fca00078e0215 */
[----:B------:R-:W-:Y:S02]  /*3350*/  SEL R44, R3, R0, !P0 ;  /* 0x00000000032c7207 */ /* 0x000fe40004000000 */
[----:B------:R-:W-:-:S07]  /*3360*/  SEL R0, R0, R3, !P0 ;  /* 0x0000000300007207 */ /* 0x000fce0004000000 */
.L_x_51:
[----:B------:R-:W-:Y:S01]  /*3370*/  LOP3.LUT P0, RZ, R2, 0xff, RZ, 0xc0, !PT ;  /* 0x000000ff02ff7812 */ /* 0x000fe2000780c0ff */
[----:B------:R-:W-:-:S12]  /*3380*/  IMAD.MOV.U32 R43, RZ, RZ, R0 ;  /* 0x000000ffff2b7224 */ /* 0x000fd800078e0000 */
[----:B------:R-:W-:Y:S05]  /*3390*/  @P0 BRA `(.L_x_54) ;  /* 0xffffffe000340947 */ /* 0x000fea000383ffff */
[----:B------:R-:W-:Y:S05]  /*33a0*/  EXIT ;  /* 0x000000000000794d */ /* 0x000fea0003800000 */
.L_x_7:
        /* <DEDUP_REMOVED lines=26> */
.L_x_56:
[----:B------:R-:W0:Y:S01]  /*3550*/  LDC.64 R32, c[0x0][0x640] ;  /* 0x00019000ff207b82 */ /* 0x000e220000000a00 */
[-CC-:B------:R-:W-:Y:S02]  /*3560*/  SHF.R.U64 R22, R12, R20.reuse, R13.reuse ;  /* 0x000000140c167219 */ /* 0x180fe4000000120d */
[----:B------:R-:W-:Y:S02]  /*3570*/  SHF.R.U32.HI R3, RZ, R20, R13 ;  /* 0x00000014ff037219 */ /* 0x000fe4000001160d */
[----:B------:R-:W-:-:S03]  /*3580*/  IADD3 R11, P0, RZ, -R22, RZ ;  /* 0x80000016ff0b7210 */ /* 0x000fc60007f1e0ff */
[----:B------:R-:W1:Y:S02]  /*3590*/  LDC R12, c[0x0][0x618] ;  /* 0x00018600ff0c7b82 */ /* 0x000e640000000800 */
[----:B------:R-:W-:Y:S02]  /*35a0*/  IMAD.X R3, RZ, RZ, ~R3, P0 ;  /* 0x000000ffff037224 */ /* 0x000fe400000e0e03 */
[----:B------:R-:W-:-:S04]  /*35b0*/  IMAD.WIDE.U32 R8, R11, R26, R18 ;  /* 0x0000001a0b087225 */ /* 0x000fc800078e0012 */
[----:B------:R-:W2:Y:S01]  /*35c0*/  LDC R28, c[0x0][0x608] ;  /* 0x00018200ff1c7b82 */ /* 0x000ea20000000800 */
[----:B------:R-:W-:-:S04]  /*35d0*/  IMAD R10, R3, R26, RZ ;  /* 0x0000001a030a7224 */ /* 0x000fc800078e02ff */
[----:B------:R-:W-:Y:S02]  /*35e0*/  IMAD R3, R11, R27, R10 ;  /* 0x0000001b0b037224 */ /* 0x000fe400078e020a */
[----:B------:R-:W-:Y:S01]  /*35f0*/  IMAD.MOV.U32 R27, RZ, RZ, 0x1 ;  /* 0x00000001ff1b7424 */ /* 0x000fe200078e00ff */
[----:B------:R-:W3:Y:S01]  /*3600*/  LDC R30, c[0x0][0x658] ;  /* 0x00019600ff1e7b82 */ /* 0x000ee20000000800 */
[----:B------:R-:W-:Y:S01]  /*3610*/  IMAD.IADD R3, R9, 0x1, R3 ;  /* 0x0000000109037824 */ /* 0x000fe200078e0203 */
[----:B0-----:R-:W-:Y:S01]  /*3620*/  ISETP.NE.U32.AND P0, PT, R32, RZ, PT ;  /* 0x000000ff2000720c */ /* 0x001fe20003f05070 */
[----:B------:R-:W-:-:S03]  /*3630*/  IMAD.MOV.U32 R9, RZ, RZ, -0x1 ;  /* 0xffffffffff097424 */ /* 0x000fc600078e00ff */
        /* <DEDUP_REMOVED lines=8> */
[-C--:B---3--:R-:W-:Y:S02]  /*36c0*/  SHF.L.U32 R8, R9, R30.reuse, RZ ;  /* 0x0000001e09087219 */ /* 0x088fe400000006ff */
[--C-:B------:R-:W-:Y:S02]  /*36d0*/  SHF.R.U64 R26, R20, R30, R3.reuse ;  /* 0x0000001e141a7219 */ /* 0x100fe40000001203 */
[----:B------:R-:W-:Y:S02]  /*36e0*/  LOP3.LUT R29, RZ, R8, RZ, 0x33, !PT ;  /* 0x00000008ff1d7212 */ /* 0x000fe400078e33ff */
[----:B------:R-:W-:Y:S01]  /*36f0*/  SHF.R.U32.HI R9, RZ, R30, R3 ;  /* 0x0000001eff097219 */ /* 0x000fe20000011603 */
[----:B------:R-:W3:Y:S01]  /*3700*/  LDC R31, c[0x0][0x610] ;  /* 0x00018400ff1f7b82 */ /* 0x000ee20000000800 */
[----:B------:R-:W-:Y:S01]  /*3710*/  IMAD.MOV.U32 R8, RZ, RZ, R26 ;  /* 0x000000ffff087224 */ /* 0x000fe200078e001a */
[----:B------:R-:W-:Y:S06]  /*3720*/  @!P0 BRA `(.L_x_57) ;  /* 0x0000000000288947 */ /* 0x000fec0003800000 */
        /* <DEDUP_REMOVED lines=10> */
.L_x_57:
[----:B------:R-:W-:Y:S01]  /*37d0*/  ISETP.NE.AND P0, PT, R17, 0x1, PT ;  /* 0x000000011100780c */ /* 0x000fe20003f05270 */
[----:B0-----:R-:W-:Y:S01]  /*37e0*/  VIADD R11, R21, 0xffffffff ;  /* 0xffffffff150b7836 */ /* 0x001fe20000000000 */
[----:B-1----:R-:W-:Y:S02]  /*37f0*/  SHF.R.U64 R8, R8, R23, R9 ;  /* 0x0000001708087219 */ /* 0x002fe40000001209 */
[----:B------:R-:W-:Y:S02]  /*3800*/  SHF.L.U32 R5, R27, R30, RZ ;  /* 0x0000001e1b057219 */ /* 0x000fe400000006ff */
[----:B------:R-:W-:Y:S01]  /*3810*/  LOP3.LUT R3, R20, R29, RZ, 0xc0, !PT ;  /* 0x0000001d14037212 */ /* 0x000fe200078ec0ff */
[----:B------:R-:W-:Y:S01]  /*3820*/  IMAD.MOV R9, RZ, RZ, -R8 ;  /* 0x000000ffff097224 */ /* 0x000fe200078e0a08 */
[----:B------:R-:W-:-:S03]  /*3830*/  LOP3.LUT R14, R14, R11, RZ, 0xc0, !PT ;  /* 0x0000000b0e0e7212 */ /* 0x000fc600078ec0ff */
[----:B------:R-:W-:Y:S02]  /*3840*/  IMAD R5, R5, R8, R3 ;  /* 0x0000000805057224 */ /* 0x000fe400078e0203 */
[----:B------:R-:W-:Y:S02]  /*3850*/  @P0 IMAD R6, R7, R24, R4 ;  /* 0x0000001807060224 */ /* 0x000fe400078e0204 */
[----:B--2---:R-:W-:Y:S02]  /*3860*/  IMAD R3, R9, R25, R26 ;  /* 0x0000001909037224 */ /* 0x004fe400078e021a */
[----:B---3--:R-:W-:Y:S02]  /*3870*/  IMAD R6, R5, R31, R6 ;  /* 0x0000001f05067224 */ /* 0x008fe400078e0206 */
[----:B------:R-:W-:Y:S02]  /*3880*/  IMAD R3, R3, R21, R14 ;  /* 0x0000001503037224 */ /* 0x000fe400078e020e */
[----:B------:R-:W-:-:S03]  /*3890*/  IMAD.MOV.U32 R8, RZ, RZ, 0x1 ;  /* 0x00000001ff087424 */ /* 0x000fc600078e00ff */
[----:B------:R-:W-:Y:S02]  /*38a0*/  SEL R20, R3, R6, !P0 ;  /* 0x0000000603147207 */ /* 0x000fe40004000000 */
[----:B------:R-:W-:Y:S01]  /*38b0*/  SEL R21, R6, R3, !P0 ;  /* 0x0000000306157207 */ /* 0x000fe20004000000 */
[----:B------:R-:W-:-:S07]  /*38c0*/  IMAD.MOV.U32 R3, RZ, RZ, R22 ;  /* 0x000000ffff037224 */ /* 0x000fce00078e0016 */
.L_x_55:
[----:B------:R-:W-:-:S08]  /*38d0*/  NOP ;  /* 0x0000000000007918 */ /* 0x000fd00000000000 */
[----:B------:R-:W0:-:S00]  /*38e0*/  USETMAXREG.DEALLOC.CTAPOOL 0x28 ;  /* 0x00000028000079c8 */ /* 0x000e0000080e0500 */
[----:B0-----:R-:W-:-:S13]  /*38f0*/  ISETP.NE.AND P0, PT, R2, RZ, PT ;  /* 0x000000ff0200720c */ /* 0x001fda0003f05270 */
[----:B------:R-:W-:Y:S05]  /*3900*/  @P0 EXIT ;  /* 0x000000000000094d */ /* 0x000fea0003800000 */
[----:B------:R-:W-:Y:S01]  /*3910*/  LOP3.LUT P0, RZ, R8, 0xff, RZ, 0xc0, !PT ;  /* 0x000000ff08ff7812 */ /* 0x000fe2000780c0ff */
[----:B------:R-:W-:Y:S02]  /*3920*/  IMAD.MOV.U32 R6, RZ, RZ, 0x1 ;  /* 0x00000001ff067424 */ /* 0x000fe400078e00ff */
[----:B------:R-:W-:-:S10]  /*3930*/  IMAD.MOV.U32 R7, RZ, RZ, RZ ;  /* 0x000000ffff077224 */ /* 0x000fd400078e00ff */
[----:B------:R-:W-:Y:S05]  /*3940*/  @!P0 BRA `(.L_x_58) ;  /* 0x0000000c005c8947 */ /* 0x000fea0003800000 */
[----:B------:R-:W0:Y:S01]  /*3950*/  LDC R2, c[0x0][0x28c] ;  /* 0x0000a300ff027b82 */ /* 0x000e220000000800 */
[----:B------:R-:W1:Y:S01]  /*3960*/  S2R R11, SR_CgaCtaId ;  /* 0x00000000000b7919 */ /* 0x000e620000008800 */
[----:B------:R-:W-:Y:S01]  /*3970*/  ULDC UR5, c[0x0][0x658] ;  /* 0x0001960000057ab9 */ /* 0x000fe20000000800 */
[----:B------:R-:W-:Y:S01]  /*3980*/  UMOV UR6, 0xffffffff ;  /* 0xffffffff00067882 */ /* 0x000fe20000000000 */
[----:B------:R-:W-:Y:S01]  /*3990*/  BSSY B0, `(.L_x_58) ;  /* 0x00000d2000007945 */ /* 0x000fe20003800000 */
[----:B------:R-:W-:Y:S01]  /*39a0*/  USHF.L.U32 UR6, UR6, UR5, URZ ;  /* 0x0000000506067299 */ /* 0x000fe2000800063f */
[----:B------:R-:W-:Y:S01]  /*39b0*/  IMAD.MOV.U32 R9, RZ, RZ, 0x1 ;  /* 0x00000001ff097424 */ /* 0x000fe200078e00ff */
[----:B------:R-:W-:Y:S01]  /*39c0*/  LOP3.LUT R8, R16, 0x2, RZ, 0xfc, !PT ;  /* 0x0000000210087812 */ /* 0x000fe200078efcff */
[----:B------:R-:W-:Y:S01]  /*39d0*/  IMAD.MOV.U32 R6, RZ, RZ, 0x1 ;  /* 0x00000001ff067424 */ /* 0x000fe200078e00ff */
[----:B------:R-:W-:Y:S01]  /*39e0*/  ULDC UR4, c[0x0][0x600] ;  /* 0x0001800000047ab9 */ /* 0x000fe20000000800 */
[----:B------:R-:W-:Y:S01]  /*39f0*/  IMAD.MOV.U32 R7, RZ, RZ, RZ ;  /* 0x000000ffff077224 */ /* 0x000fe200078e00ff */
[----:B------:R-:W-:Y:S01]  /*3a00*/  UMOV UR7, 0x1 ;  /* 0x0000000100077882 */ /* 0x000fe20000000000 */
[----:B------:R-:W-:-:S02]  /*3a10*/  UIADD3 UR4, UR4, -0x1, URZ ;  /* 0xffffffff04047890 */ /* 0x000fc4000fffe03f */
[----:B------:R-:W-:Y:S02]  /*3a20*/  USHF.L.U32 UR5, UR7, UR5, URZ ;  /* 0x0000000507057299 */ /* 0x000fe4000800063f */
[----:B------:R-:W-:Y:S01]  /*3a30*/  ULOP3.LUT UR6, URZ, UR6, URZ, 0x33, !UPT ;  /* 0x000000063f067292 */ /* 0x000fe2000f8e333f */
[----:B------:R-:W-:Y:S01]  /*3a40*/  ULDC.64 UR30, c[0x0][0x198] ;  /* 0x00006600001e7ab9 */ /* 0x000fe20000000a00 */
[----:B0-----:R-:W-:-:S05]  /*3a50*/  VIADD R2, R2, 0xff ;  /* 0x000000ff02027836 */ /* 0x001fca0000000000 */
[----:B------:R-:W-:-:S04]  /*3a60*/  SHF.R.S32.HI R5, RZ, 0x1f, R2 ;  /* 0x0000001fff057819 */ /* 0x000fc80000011402 */
[----:B------:R-:W-:Y:S01]  /*3a70*/  LEA.HI R5, R5, R2, RZ, 0x8 ;  /* 0x0000000205057211 */ /* 0x000fe200078f40ff */
[C---:B-1----:R-:W-:Y:S02]  /*3a80*/  IMAD.SHL.U32 R2, R11.reuse, 0x400, RZ ;  /* 0x000004000b027824 */ /* 0x042fe400078e00ff */
[----:B------:R-:W-:Y:S01]  /*3a90*/  IMAD.SHL.U32 R11, R11, 0x8, RZ ;  /* 0x000000080b0b7824 */ /* 0x000fe200078e00ff */
[----:B------:R-:W-:Y:S02]  /*3aa0*/  SHF.R.S32.HI R10, RZ, 0x8, R5 ;  /* 0x00000008ff0a7819 */ /* 0x000fe40000011405 */
[----:B------:R-:W-:Y:S02]  /*3ab0*/  LOP3.LUT R2, R2, 0x400, RZ, 0xc0, !PT ;  /* 0x0000040002027812 */ /* 0x000fe400078ec0ff */
[----:B------:R-:W-:Y:S01]  /*3ac0*/  LOP3.LUT R11, R11, 0x8, RZ, 0xc0, !PT ;  /* 0x000000080b0b7812 */ /* 0x000fe200078ec0ff */
[----:B------:R-:W-:Y:S01]  /*3ad0*/  VIADD R13, R10, 0x1 ;  /* 0x000000010a0d7836 */ /* 0x000fe20000000000 */
[----:B------:R-:W-:-:S07]  /*3ae0*/  LOP3.LUT R12, R2, 0x30180, RZ, 0xfc, !PT ;  /* 0x00030180020c7812 */ /* 0x000fce00078efcff */
.L_x_69:
[----:B------:R-:W-:-:S03]  /*3af0*/  UMOV UR7, 0xffffffff ;  /* 0xffffffff00077882 */ /* 0x000fc60000000000 */
[----:B------:R-:W-:Y:S05]  /*3b00*/  BRA.DIV UR7, `(.L_x_59) ;  /* 0x00000012071c7947 */ /* 0x000fea000b800000 */
[----:B------:R-:W-:-:S13]  /*3b10*/  ELECT P6, URZ, PT ;  /* 0x00000000003f782f */ /* 0x000fda00038c0000 */
.L_x_82:
[----:B------:R-:W0:Y:S01]  /*3b20*/  LDC R2, c[0x0][0x28c] ;  /* 0x0000a300ff027b82 */ /* 0x000e220000000800 */
[----:B------:R-:W-:Y:S01]  /*3b30*/  BSSY B1, `(.L_x_60) ;  /* 0x0000044000017945 */ /* 0x000fe20003800000 */
[----:B0-----:R-:W-:-:S13]  /*3b40*/  ISETP.LT.OR P6, PT, R2, 0x1, !P6 ;  /* 0x000000010200780c */ /* 0x001fda00077c1670 */
[----:B------:R-:W-:Y:S05]  /*3b50*/  @P6 BRA `(.L_x_61) ;  /* 0x0000000400046947 */ /* 0x000fea0003800000 */
[----:B------:R-:W-:Y:S02]  /*3b60*/  IMAD.SHL.U32 R21, R21, 0x80, RZ ;  /* 0x0000008015157824 */ /* 0x000fe400078e00ff */
[----:B------:R-:W-:Y:S02]  /*3b70*/  IMAD R20, R20, 0x10, R11 ;  /* 0x0000001014147824 */ /* 0x000fe400078e020b */
[----:B------:R-:W-:Y:S02]  /*3b80*/  IMAD.MOV.U32 R24, RZ, RZ, RZ ;  /* 0x000000ffff187224 */ /* 0x000fe400078e00ff */
[----:B------:R-:W-:Y:S02]  /*3b90*/  IMAD.MOV.U32 R2, RZ, RZ, R13 ;  /* 0x000000ffff027224 */ /* 0x000fe400078e000d */
[----:B------:R-:W-:Y:S02]  /*3ba0*/  IMAD.MOV.U32 R4, RZ, RZ, R6 ;  /* 0x000000ffff047224 */ /* 0x000fe400078e0006 */
[----:B------:R-:W-:-:S07]  /*3bb0*/  IMAD.MOV.U32 R5, RZ, RZ, R7 ;  /* 0x000000ffff057224 */ /* 0x000fce00078e0007 */
.L_x_64:
[----:B------:R-:W0:Y:S01]  /*3bc0*/  S2R R15, SR_CgaCtaId ;  /* 0x00000000000f7919 */ /* 0x000e220000008800 */
[----:B------:R-:W-:Y:S02]  /*3bd0*/  MOV R14, 0x400 ;  /* 0x00000400000e7802 */ /* 0x000fe40000000f00 */
[----:B------:R-:W-:Y:S02]  /*3be0*/  ISETP.NE.AND P1, PT, R0, RZ, PT ;  /* 0x000000ff0000720c */ /* 0x000fe40003f25270 */
[----:B0-----:R-:W-:Y:S02]  /*3bf0*/  LEA R22, R15, R14, 0x18 ;  /* 0x0000000e0f167211 */ /* 0x001fe400078ec0ff */
[----:B------:R-:W-:-:S09]  /*3c00*/  SHF.L.U32 R14, R4, 0x1f, RZ ;  /* 0x0000001f040e7819 */ /* 0x000fd200000006ff */
[----:B------:R-:W0:Y:S01]  /*3c10*/  @!P1 LDC R15, c[0x0][0x500] ;  /* 0x00014000ff0f9b82 */ /* 0x000e220000000800 */
[----:B------:R-:W-:-:S04]  /*3c20*/  IMAD R23, R5, 0x8, R22 ;  /* 0x0000000805177824 */ /* 0x000fc800078e0216 */
[----:B------:R-:W1:Y:S02]  /*3c30*/  SYNCS.PHASECHK.TRANS64.TRYWAIT P0, [R23+URZ+0x30], R14 ;  /* 0x0000300e170075a7 */ /* 0x000e64000800017f */
[----:B-1----:R-:W-:Y:S05]  /*3c40*/  @!P0 BRA `(.L_x_62) ;  /* 0x0000000c00ec8947 */ /* 0x002fea0003800000 */
.L_x_83:
[----:B-1----:R-:W-:Y:S01]  /*3c50*/  PRMT R14, R8, 0x9910, RZ ;  /* 0x00009910080e7816 */ /* 0x002fe200000000ff */
[----:B0-----:R0:W-:Y:S03]  /*3c60*/  @!P1 SYNCS.ARRIVE.TRANS64 RZ, [R23+URZ], R15 ;  /* 0x0000000f17ff99a7 */ /* 0x0011e6000800003f */
[----:B------:R-:W-:-:S13]  /*3c70*/  ISETP.NE.AND P0, PT, R14, 0x2, PT ;  /* 0x000000020e00780c */ /* 0x000fda0003f05270 */
[----:B0-----:R-:W-:Y:S05]  /*3c80*/  @P0 BRA `(.L_x_63) ;  /* 0x0000000000040947 */ /* 0x001fea0003800000 */
[----:B------:R-:W-:Y:S01]  /*3c90*/  BPT.TRAP 0x1 ;  /* 0x000000040000795c */ /* 0x000fe20000300000 */
.L_x_63:
[----:B------:R-:W-:Y:S01]  /*3ca0*/  R2UR UR7, R22 ;  /* 0x00000000160772ca */ /* 0x000fe200000e0000 */
[C---:B------:R-:W-:Y:S01]  /*3cb0*/  IMAD R14, R5.reuse, 0x1000, R12 ;  /* 0x00001000050e7824 */ /* 0x040fe200078e020c */
[----:B------:R-:W-:Y:S01]  /*3cc0*/  R2UR UR26, R24 ;  /* 0x00000000181a72ca */ /* 0x000fe200000e0000 */
[----:B------:R-:W-:Y:S01]  /*3cd0*/  IMAD R22, R5, 0x8000, R22 ;  /* 0x0000800005167824 */ /* 0x000fe200078e0216 */
[----:B------:R-:W-:Y:S01]  /*3ce0*/  R2UR UR25, R23 ;  /* 0x00000000171972ca */ /* 0x000fe200000e0000 */
[----:B------:R-:W-:Y:S01]  /*3cf0*/  VIADD R2, R2, 0xffffffff ;  /* 0xffffffff02027836 */ /* 0x000fe20000000000 */
[----:B------:R-:W-:Y:S01]  /*3d00*/  R2UR UR32, R14 ;  /* 0x000000000e2072ca */ /* 0x000fe200000e0000 */
[----:B------:R-:W-:Y:S01]  /*3d10*/  UIADD3 UR14, UP0, UR30, 0xf0, URZ ;  /* 0x000000f01e0e7890 */ /* 0x000fe2000ff1e03f */
[----:B------:R-:W-:Y:S01]  /*3d20*/  R2UR UR16, R22 ;  /* 0x00000000161072ca */ /* 0x000fe200000e0000 */
[----:B------:R-:W-:Y:S01]  /*3d30*/  UIADD3 UR42, UP1, UR30, 0x1f0, URZ ;  /* 0x000001f01e2a7890 */ /* 0x000fe2000ff3e03f */
[----:B------:R-:W-:Y:S01]  /*3d40*/  R2UR UR28, R3 ;  /* 0x00000000031c72ca */ /* 0x000fe200000e0000 */
[----:B------:R-:W-:Y:S01]  /*3d50*/  UIADD3.X UR15, URZ, UR31, URZ, UP0, !UPT ;  /* 0x0000001f3f0f7290 */ /* 0x000fe200087fe43f */
[----:B------:R-:W-:Y:S01]  /*3d60*/  R2UR UR27, R21 ;  /* 0x00000000151b72ca */ /* 0x000fe200000e0000 */
[----:B------:R-:W-:Y:S01]  /*3d70*/  UIADD3.X UR43, URZ, UR31, URZ, UP1, !UPT ;  /* 0x0000001f3f2b7290 */ /* 0x000fe20008ffe43f */
[----:B------:R-:W-:Y:S01]  /*3d80*/  R2UR UR35, R20 ;  /* 0x00000000142372ca */ /* 0x000fe200000e0000 */
[----:B------:R-:W-:Y:S01]  /*3d90*/  UIADD3 UR18, UR26, 0x80, URZ ;  /* 0x000000801a127890 */ /* 0x000fe2000fffe03f */
[----:B------:R-:W-:Y:S01]  /*3da0*/  ISETP.GT.AND P1, PT, R2, 0x1, PT ;  /* 0x000000010200780c */ /* 0x000fe20003f24270 */
[----:B------:R-:W-:Y:S01]  /*3db0*/  VIADD R5, R5, 0x1 ;  /* 0x0000000105057836 */ /* 0x000fe20000000000 */
[----:B------:R-:W-:Y:S01]  /*3dc0*/  UMOV UR22, 0x0 ;  /* 0x0000000000167882 */ /* 0x000fe20000000000 */
[----:B------:R-:W-:Y:S01]  /*3dd0*/  UIADD3 UR32, UR7, UR32, URZ ;  /* 0x0000002007207290 */ /* 0x000fe2000fffe03f */
[----:B------:R-:W-:Y:S01]  /*3de0*/  VIADD R24, R24, 0x100 ;  /* 0x0000010018187836 */ /* 0x000fe20000000000 */
[----:B------:R-:W-:Y:S01]  /*3df0*/  UIADD3 UR24, UR16, 0x180, URZ ;  /* 0x0000018010187890 */ /* 0x000fe2000fffe03f */
[----:B------:R-:W-:Y:S01]  /*3e00*/  ISETP.NE.AND P0, PT, R5, 0x6, PT ;  /* 0x000000060500780c */ /* 0x000fe20003f05270 */
[----:B------:R-:W-:-:S02]  /*3e10*/  UIADD3 UR16, UR16, 0x4180, URZ ;  /* 0x0000418010107890 */ /* 0x000fc4000fffe03f */
[----:B------:R-:W-:Y:S01]  /*3e20*/  UIADD3 UR8, UR32, 0x800, URZ ;  /* 0x0000080020087890 */ /* 0x000fe2000fffe03f */
[----:B------:R-:W-:Y:S01]  /*3e30*/  SEL R15, RZ, 0x1, P0 ;  /* 0x00000001ff0f7807 */ /* 0x000fe20000000000 */
[----:B------:R-:W-:Y:S01]  /*3e40*/  UMOV UR23, 0x10000000 ;  /* 0x1000000000177882 */ /* 0x000fe20000000000 */
[----:B------:R-:W-:Y:S01]  /*3e50*/  UMOV UR17, UR25 ;  /* 0x0000001900117c82 */ /* 0x000fe20008000000 */
[----:B------:R-:W-:Y:S01]  /*3e60*/  UMOV UR20, UR28 ;  /* 0x0000001c00147c82 */ /* 0x000fe20008000000 */
[----:B------:R-:W-:Y:S01]  /*3e70*/  UMOV UR19, UR27 ;  /* 0x0000001b00137c82 */ /* 0x000fe20008000000 */
[----:B------:R-:W-:Y:S01]  /*3e80*/  UMOV UR13, 0x30000 ;  /* 0x00030000000d7882 */ /* 0x000fe20000000000 */
[----:B------:R-:W-:Y:S01]  /*3e90*/  UMOV UR33, UR25 ;  /* 0x0000001900217c82 */ /* 0x000fe20008000000 */
[----:B------:R-:W-:Y:S01]  /*3ea0*/  UMOV UR34, UR26 ;  /* 0x0000001a00227c82 */ /* 0x000fe20008000000 */
[----:B------:R-:W-:Y:S01]  /*3eb0*/  UMOV UR36, UR28 ;  /* 0x0000001c00247c82 */ /* 0x000fe20008000000 */
[----:B------:R0:W-:Y:S01]  /*3ec0*/  UTMALDG.3D [UR24], [UR14], desc[UR22] ;  /* 0x000016180e0075b4 */ /* 0x0001e20008011000 */
[----:B------:R-:W-:Y:S01]  /*3ed0*/  UMOV UR9, UR25 ;  /* 0x0000001900097c82 */ /* 0x000fe20008000000 */
[----:B------:R-:W-:Y:S01]  /*3ee0*/  UMOV UR12, UR28 ;  /* 0x0000001c000c7c82 */ /* 0x000fe20008000000 */
[----:B------:R-:W-:Y:S01]  /*3ef0*/  UMOV UR11, UR35 ;  /* 0x00000023000b7c82 */ /* 0x000fe20008000000 */
[----:B------:R-:W-:Y:S01]  /*3f00*/  UMOV UR10, UR18 ;  /* 0x00000012000a7c82 */ /* 0x000fe20008000000 */
[----:B------:R-:W-:-:S02]  /*3f10*/  LOP3.LUT R4, R4, R15, RZ, 0x3c, !PT ;  /* 0x0000000f04047212 */ /* 0x000fc400078e3cff */
[----:B------:R-:W-:Y:S01]  /*3f20*/  SEL R5, R5, RZ, P0 ;  /* 0x000000ff05057207 */ /* 0x000fe20000000000 */
[----:B------:R0:W-:Y:S01]  /*3f30*/  UTMALDG.3D [UR16], [UR14], desc[UR22] ;  /* 0x000016100e0075b4 */ /* 0x0001e20008011000 */
[----:B------:R0:W-:Y:S01]  /*3f40*/  UTMALDG.3D.MULTICAST [UR32], [UR42], UR13, desc[UR22] ;  /* 0x000016202a0073b4 */ /* 0x0001e2000801180d */
[----:B------:R0:W-:Y:S02]  /*3f50*/  UTMALDG.3D.MULTICAST [UR8], [UR42], UR13, desc[UR22] ;  /* 0x000016082a0073b4 */ /* 0x0001e4000801180d */
[----:B0-----:R-:W-:Y:S05]  /*3f60*/  @P1 BRA `(.L_x_64) ;  /* 0xfffffffc00141947 */ /* 0x001fea000383ffff */
.L_x_61:
[----:B------:R-:W-:Y:S05]  /*3f70*/  BSYNC B1 ;  /* 0x0000000000017941 */ /* 0x000fea0003800000 */
.L_x_60:
[----:B------:R-:W-:Y:S01]  /*3f80*/  LOP3.LUT P1, RZ, R9, 0xff, RZ, 0xc0, !PT ;  /* 0x000000ff09ff7812 */ /* 0x000fe2000782c0ff */
[C---:B------:R-:W-:Y:S01]  /*3f90*/  IMAD.IADD R4, R10.reuse, 0x1, R7 ;  /* 0x000000010a047824 */ /* 0x040fe200078e0207 */
[----:B------:R-:W-:Y:S01]  /*3fa0*/  ULDC.64 UR8, c[0x0][0x650] ;  /* 0x0001940000087ab9 */ /* 0x000fe20000000a00 */
[----:B------:R-:W-:Y:S01]  /*3fb0*/  ISETP.GE.U32.AND P2, PT, R10, 0x6, PT ;  /* 0x000000060a00780c */ /* 0x000fe20003f46070 */
[----:B------:R-:W-:Y:S01]  /*3fc0*/  BSSY B1, `(.L_x_65) ;  /* 0x000006c000017945 */ /* 0x000fe20003800000 */
[----:B------:R-:W-:Y:S01]  /*3fd0*/  IMAD.MOV.U32 R21, RZ, RZ, -0x1 ;  /* 0xffffffffff157424 */ /* 0x000fe200078e00ff */
[----:B------:R-:W-:Y:S01]  /*3fe0*/  ISETP.GT.U32.AND P0, PT, R4, 0x5, PT ;  /* 0x000000050400780c */ /* 0x000fe20003f04070 */
[----:B------:R-:W-:Y:S01]  /*3ff0*/  IMAD.MOV.U32 R20, RZ, RZ, -0x1 ;  /* 0xffffffffff147424 */ /* 0x000fe200078e00ff */
[----:B------:R-:W-:Y:S02]  /*4000*/  PRMT R9, RZ, 0x7610, R9 ;  /* 0x00007610ff097816 */ /* 0x000fe40000000009 */
[----:B------:R-:W-:-:S03]  /*4010*/  ISETP.LT.U32.AND P0, PT, R10, 0x6, P0 ;  /* 0x000000060a00780c */ /* 0x000fc60000701070 */
[----:B------:R-:W0:Y:S01]  /*4020*/  @P1 S2R R3, SR_CgaCtaId ;  /* 0x0000000000031919 */ /* 0x000e220000008800 */
[----:B------:R-:W-:-:S04]  /*4030*/  @P1 MOV R2, 0x400 ;  /* 0x0000040000021802 */ /* 0x000fc80000000f00 */
[----:B0-----:R-:W-:Y:S01]  /*4040*/  @P1 LEA R5, R3, R2, 0x18 ;  /* 0x0000000203051211 */ /* 0x001fe200078ec0ff */
[----:B------:R-:W-:-:S03]  /*4050*/  IMAD.WIDE.U32 R2, R4, -0x55555555, RZ ;  /* 0xaaaaaaab04027825 */ /* 0x000fc600078e00ff */
[----:B------:R0:W-:Y:S01]  /*4060*/  @P1 SYNCS.ARRIVE.TRANS64.A1T0 RZ, [R5+URZ+0x78], RZ ;  /* 0x000078ff05ff19a7 */ /* 0x0001e2000810003f */
[----:B------:R-:W-:Y:S02]  /*4070*/  IADD3 R18, P1, R18, UR38, RZ ;  /* 0x0000002612127c10 */ /* 0x000fe4000ff3e0ff */
[----:B------:R-:W-:Y:S02]  /*4080*/  PRMT R2, RZ, 0x7610, R2 ;  /* 0x00007610ff027816 */ /* 0x000fe40000000002 */
[----:B------:R-:W-:Y:S02]  /*4090*/  IADD3.X R19, R19, UR41, RZ, P1, !PT ;  /* 0x0000002913137c10 */ /* 0x000fe40008ffe4ff */
[----:B0-----:R-:W-:Y:S02]  /*40a0*/  SHF.R.U32.HI R5, RZ, 0x2, R3 ;  /* 0x00000002ff057819 */ /* 0x001fe40000011603 */
[----:B------:R-:W-:Y:S02]  /*40b0*/  SEL R3, RZ, 0x1, !P0 ;  /* 0x00000001ff037807 */ /* 0x000fe40004000000 */
[----:B------:R-:W-:Y:S01]  /*40c0*/  ISETP.GE.U32.AND P0, PT, R18, UR8, PT ;  /* 0x0000000812007c0c */ /* 0x000fe2000bf06070 */
[----:B------:R-:W-:Y:S01]  /*40d0*/  IMAD R7, R5, -0x6, R4 ;  /* 0xfffffffa05077824 */ /* 0x000fe200078e0204 */
[----:B------:R-:W-:Y:S01]  /*40e0*/  LOP3.LUT R6, R6, R3, RZ, 0x3c, !PT ;  /* 0x0000000306067212 */ /* 0x000fe200078e3cff */
[----:B------:R-:W-:Y:S01]  /*40f0*/  IMAD.MOV.U32 R3, RZ, RZ, -0x1 ;  /* 0xffffffffff037424 */ /* 0x000fe200078e00ff */
[----:B------:R-:W-:-:S02]  /*4100*/  ISETP.GE.U32.AND.EX P0, PT, R19, UR9, PT, P0 ;  /* 0x0000000913007c0c */ /* 0x000fc4000bf06100 */
[----:B------:R-:W-:-:S11]  /*4110*/  @P2 LOP3.LUT R6, R6, 0x1, R5, 0x78, !PT ;  /* 0x0000000106062812 */ /* 0x000fd600078e7805 */
[----:B------:R-:W-:Y:S05]  /*4120*/  @P0 BRA `(.L_x_66) ;  /* 0x0000000400540947 */ /* 0x000fea0003800000 */
[----:B------:R-:W0:Y:S01]  /*4130*/  S2R R15, SR_CTAID.X ;  /* 0x00000000000f7919 */ /* 0x000e220000002500 */
[----:B------:R-:W-:Y:S01]  /*4140*/  ULDC.64 UR8, c[0x0][0x628] ;  /* 0x00018a0000087ab9 */ /* 0x000fe20000000a00 */
[----:B------:R-:W-:Y:S01]  /*4150*/  ULDC UR10, c[0x0][0x630] ;  /* 0x00018c00000a7ab9 */ /* 0x000fe20000000800 */
[----:B------:R-:W-:Y:S01]  /*4160*/  ISETP.NE.U32.AND P0, PT, RZ, UR8, PT ;  /* 0x00000008ff007c0c */ /* 0x000fe2000bf05070 */
[----:B------:R-:W1:Y:S01]  /*4170*/  S2R R20, SR_CTAID.Y ;  /* 0x0000000000147919 */ /* 0x000e620000002600 */
[----:B------:R-:W-:Y:S01]  /*4180*/  ULDC UR11, c[0x0][0x150] ;  /* 0x00005400000b7ab9 */ /* 0x000fe20000000800 */
[----:B------:R-:W-:Y:S01]  /*4190*/  IMAD.MOV.U32 R2, RZ, RZ, R18 ;  /* 0x000000ffff027224 */ /* 0x000fe200078e0012 */
[----:B------:R-:W-:Y:S01]  /*41a0*/  ISETP.NE.AND.EX P0, PT, RZ, UR9, PT, P0 ;  /* 0x00000009ff007c0c */ /* 0x000fe2000bf05300 */
[----:B------:R-:W-:Y:S01]  /*41b0*/  IMAD.MOV.U32 R3, RZ, RZ, R19 ;  /* 0x000000ffff037224 */ /* 0x000fe200078e0013 */
[----:B0-----:R-:W-:-:S11]  /*41c0*/  I2FP.F32.U32 R22, R15 ;  /* 0x0000000f00167245 */ /* 0x001fd60000201000 */
[----:B------:R-:W-:Y:S05]  /*41d0*/  @!P0 BRA `(.L_x_67) ;  /* 0x0000000000288947 */ /* 0x000fea0003800000 */
[----:B------:R-:W-:Y:S02]  /*41e0*/  ULDC UR7, c[0x0][0x634] ;  /* 0x00018d0000077ab9 */ /* 0x000fe40000000800 */
[----:B------:R-:W-:-:S05]  /*41f0*/  IADD3 R3, P0, R18, UR7, RZ ;  /* 0x0000000712037c10 */ /* 0x000fca000ff1e0ff */
[----:B------:R-:W-:-:S04]  /*4200*/  IMAD.X R21, RZ, RZ, R19, P0 ;  /* 0x000000ffff157224 */ /* 0x000fc800000e0613 */
[----:B------:R-:W-:-:S04]  /*4210*/  IMAD.WIDE.U32 R4, R21, UR8, RZ ;  /* 0x0000000815047c25 */ /* 0x000fc8000f8e00ff */
[----:B------:R-:W-:-:S04]  /*4220*/  IMAD.WIDE.U32 R4, P0, R3, UR9, R4 ;  /* 0x0000000903047c25 */ /* 0x000fc8000f800004 */
[----:B------:R-:W-:-:S04]  /*4230*/  IMAD.WIDE.U32 R2, R3, UR8, RZ ;  /* 0x0000000803027c25 */ /* 0x000fc8000f8e00ff */
[----:B------:R-:W-:Y:S01]  /*4240*/  IMAD.MOV.U32 R2, RZ, RZ, R5 ;  /* 0x000000ffff027224 */ /* 0x000fe200078e0005 */
[----:B------:R-:W-:Y:S01]  /*4250*/  IADD3 RZ, P1, R3, R4, RZ ;  /* 0x0000000403ff7210 */ /* 0x000fe20007f3e0ff */
[----:B------:R-:W-:-:S04]  /*4260*/  IMAD.X R3, RZ, RZ, RZ, P0 ;  /* 0x000000ffff037224 */ /* 0x000fc800000e06ff */
[----:B------:R-:W-:-:S08]  /*4270*/  IMAD.WIDE.U32.X R2, R21, UR9, R2, P1 ;  /* 0x0000000915027c25 */ /* 0x000fd000088e0402 */
.L_x_67:
[--C-:B------:R-:W-:Y:S01]  /*4280*/  SHF.R.U64 R14, R2, UR10, R3.reuse ;  /* 0x0000000a020e7c19 */ /* 0x100fe20008001203 */
[----:B------:R-:W-:Y:S01]  /*4290*/  FMUL R22, R22, UR11 ;  /* 0x0000000b16167c20 */ /* 0x000fe20008400000 */
[----:B------:R-:W-:Y:S01]  /*42a0*/  SHF.R.U32.HI R2, RZ, UR10, R3 ;  /* 0x0000000aff027c19 */ /* 0x000fe20008011603 */
[----:B------:R-:W0:Y:S01]  /*42b0*/  LDC R4, c[0x0][0x144] ;  /* 0x00005100ff047b82 */ /* 0x000e220000000800 */
[----:B------:R-:W-:Y:S01]  /*42c0*/  IADD3 R3, P0, RZ, -R14, RZ ;  /* 0x8000000eff037210 */ /* 0x000fe20007f1e0ff */
[----:B------:R-:W-:Y:S01]  /*42d0*/  ULDC UR7, c[0x0][0x154] ;  /* 0x0000550000077ab9 */ /* 0x000fe20000000800 */
[----:B-1----:R-:W-:Y:S01]  /*42e0*/  I2FP.F32.U32 R5, R20 ;  /* 0x0000001400057245 */ /* 0x002fe20000201000 */
[----:B------:R-:W1:Y:S01]  /*42f0*/  F2I.U32.TRUNC.NTZ R22, R22 ;  /* 0x0000001600167305 */ /* 0x000e62000020f000 */
[----:B------:R-:W-:Y:S01]  /*4300*/  ULDC.64 UR8, c[0x0][0x620] ;  /* 0x0001880000087ab9 */ /* 0x000fe20000000a00 */
[----:B------:R-:W-:Y:S01]  /*4310*/  IMAD.X R2, RZ, RZ, ~R2, P0 ;  /* 0x000000ffff027224 */ /* 0x000fe200000e0e02 */
[----:B------:R-:W-:Y:S01]  /*4320*/  ISETP.NE.AND P2, PT, R17, 0x1, PT ;  /* 0x000000011100780c */ /* 0x000fe20003f45270 */
[----:B------:R-:W-:Y:S01]  /*4330*/  FMUL R23, R5, UR7 ;  /* 0x0000000705177c20 */ /* 0x000fe20008400000 */
[----:B------:R-:W2:Y:S01]  /*4340*/  LDC R25, c[0x0][0x148] ;  /* 0x00005200ff197b82 */ /* 0x000ea20000000800 */
[----:B------:R-:W-:Y:S01]  /*4350*/  IMAD R2, R2, UR8, RZ ;  /* 0x0000000802027c24 */ /* 0x000fe2000f8e02ff */
[----:B------:R-:W-:-:S03]  /*4360*/  ULDC UR7, c[0x0][0x618] ;  /* 0x0001860000077ab9 */ /* 0x000fc60000000800 */
[----:B------:R-:W3:Y:S01]  /*4370*/  F2I.U32.TRUNC.NTZ R23, R23 ;  /* 0x0000001700177305 */ /* 0x000ee2000020f000 */
[C---:B------:R-:W-:Y:S02]  /*4380*/  IMAD R5, R3.reuse, UR9, R2 ;  /* 0x0000000903057c24 */ /* 0x040fe4000f8e0202 */
[----:B------:R-:W-:Y:S01]  /*4390*/  IMAD.WIDE.U32 R2, R3, UR8, R18 ;  /* 0x0000000803027c25 */ /* 0x000fe2000f8e0012 */
[----:B------:R-:W-:Y:S02]  /*43a0*/  ULDC.64 UR8, c[0x0][0x640] ;  /* 0x0001900000087ab9 */ /* 0x000fe40000000a00 */
[----:B------:R-:W-:Y:S01]  /*43b0*/  ISETP.NE.U32.AND P0, PT, RZ, UR8, PT ;  /* 0x00000008ff007c0c */ /* 0x000fe2000bf05070 */
[----:B------:R-:W-:Y:S02]  /*43c0*/  IMAD.IADD R3, R3, 0x1, R5 ;  /* 0x0000000103037824 */ /* 0x000fe400078e0205 */
[----:B-1----:R-:W-:Y:S01]  /*43d0*/  IMAD.MOV R22, RZ, RZ, -R22 ;  /* 0x000000ffff167224 */ /* 0x002fe200078e0a16 */
[----:B------:R-:W-:-:S02]  /*43e0*/  ISETP.NE.AND.EX P0, PT, RZ, UR9, PT, P0 ;  /* 0x00000009ff007c0c */ /* 0x000fc4000bf05300 */
[----:B------:R-:W-:Y:S01]  /*43f0*/  SHF.R.U64 R21, R2, UR7, R3 ;  /* 0x0000000702157c19 */ /* 0x000fe20008001203 */
[----:B0-----:R-:W-:Y:S01]  /*4400*/  IMAD R15, R4, R22, R15 ;  /* 0x00000016040f7224 */ /* 0x001fe200078e020f */
[----:B------:R-:W-:Y:S01]  /*4410*/  SHF.R.U32.HI R2, RZ, UR7, R3 ;  /* 0x00000007ff027c19 */ /* 0x000fe20008011603 */
[----:B------:R-:W-:Y:S01]  /*4420*/  ULDC UR7, c[0x0][0x608] ;  /* 0x0001820000077ab9 */ /* 0x000fe20000000800 */
[----:B---3--:R-:W-:Y:S02]  /*4430*/  IMAD.MOV R4, RZ, RZ, -R23 ;  /* 0x000000ffff047224 */ /* 0x008fe400078e0a17 */
[--C-:B------:R-:W-:Y:S02]  /*4440*/  SHF.R.U64 R22, R21, UR7, R2.reuse ;  /* 0x0000000715167c19 */ /* 0x100fe40008001202 */
[----:B------:R-:W-:Y:S01]  /*4450*/  SHF.R.U32.HI R3, RZ, UR7, R2 ;  /* 0x00000007ff037c19 */ /* 0x000fe20008011602 */
[----:B------:R-:W-:Y:S01]  /*4460*/  ULDC UR7, c[0x0][0x658] ;  /* 0x0001960000077ab9 */ /* 0x000fe20000000800 */
[----:B--2---:R-:W-:-:S02]  /*4470*/  @P2 IMAD R15, R25, R4, R20 ;  /* 0x00000004190f2224 */ /* 0x004fc400078e0214 */
[--C-:B------:R-:W-:Y:S02]  /*4480*/  SHF.R.U64 R20, R22, UR7, R3.reuse ;  /* 0x0000000716147c19 */ /* 0x100fe40008001203 */
[----:B------:R-:W-:-:S03]  /*4490*/  SHF.R.U32.HI R23, RZ, UR7, R3 ;  /* 0x00000007ff177c19 */ /* 0x000fc60008011603 */
[----:B------:R-:W-:Y:S02]  /*44a0*/  IMAD.MOV.U32 R4, RZ, RZ, R20 ;  /* 0x000000ffff047224 */ /* 0x000fe400078e0014 */
[----:B------:R-:W-:Y:S01]  /*44b0*/  IMAD.MOV.U32 R3, RZ, RZ, R23 ;  /* 0x000000ffff037224 */ /* 0x000fe200078e0017 */
[----:B------:R-:W-:Y:S06]  /*44c0*/  @!P0 BRA `(.L_x_68) ;  /* 0x00000000002c8947 */ /* 0x000fec0003800000 */
        /* <DEDUP_REMOVED lines=9> */
[----:B------:R-:W-:-:S04]  /*4560*/  IMAD.WIDE.U32.X R2, R23, UR9, R2, P1 ;  /* 0x0000000917027c25 */ /* 0x000fc800088e0402 */
[----:B------:R-:W-:-:S07]  /*4570*/  IMAD.MOV.U32 R4, RZ, RZ, R2 ;  /* 0x000000ffff047224 */ /* 0x000fce00078e0002 */
.L_x_68:
[----:B------:R-:W-:Y:S01]  /*4580*/  ULDC UR7, c[0x0][0x648] ;  /* 0x0001920000077ab9 */ /* 0x000fe20000000800 */
[----:B------:R-:W-:Y:S01]  /*4590*/  LOP3.LUT R2, R22, UR6, RZ, 0xc0, !PT ;  /* 0x0000000616027c12 */ /* 0x000fe2000f8ec0ff */
[----:B------:R-:W-:Y:S01]  /*45a0*/  ULDC UR8, c[0x0][0x610] ;  /* 0x0001840000087ab9 */ /* 0x000fe20000000800 */
[----:B------:R-:W-:Y:S01]  /*45b0*/  SHF.R.U64 R3, R4, UR7, R3 ;  /* 0x0000000704037c19 */ /* 0x000fe20008001203 */
[----:B------:R-:W-:Y:S01]  /*45c0*/  ULDC UR7, c[0x0][0x638] ;  /* 0x00018e0000077ab9 */ /* 0x000fe20000000800 */
[----:B------:R-:W-:-:S03]  /*45d0*/  LOP3.LUT R21, R21, UR4, RZ, 0xc0, !PT ;  /* 0x0000000415157c12 */ /* 0x000fc6000f8ec0ff */
[----:B------:R-:W-:Y:S02]  /*45e0*/  IMAD.MOV R5, RZ, RZ, -R3 ;  /* 0x000000ffff057224 */ /* 0x000fe400078e0a03 */
[----:B------:R-:W-:Y:S02]  /*45f0*/  IMAD R2, R3, UR5, R2 ;  /* 0x0000000503027c24 */ /* 0x000fe4000f8e0202 */
[----:B------:R-:W-:Y:S01]  /*4600*/  IMAD R20, R5, UR7, R20 ;  /* 0x0000000705147c24 */ /* 0x000fe2000f8e0214 */
[----:B------:R-:W-:Y:S01]  /*4610*/  ULDC UR7, c[0x0][0x600] ;  /* 0x0001800000077ab9 */ /* 0x000fe20000000800 */
[----:B------:R-:W-:Y:S02]  /*4620*/  IMAD R15, R2, UR8, R15 ;  /* 0x00000008020f7c24 */ /* 0x000fe4000f8e020f */
[----:B------:R-:W-:Y:S02]  /*4630*/  IMAD R4, R20, UR7, R21 ;  /* 0x0000000714047c24 */ /* 0x000fe4000f8e0215 */
[----:B------:R-:W-:-:S02]  /*4640*/  IMAD.MOV.U32 R2, RZ, RZ, 0x1 ;  /* 0x00000001ff027424 */ /* 0x000fc400078e00ff */
[----:B------:R-:W-:Y:S01]  /*4650*/  IMAD.MOV.U32 R3, RZ, RZ, R14 ;  /* 0x000000ffff037224 */ /* 0x000fe200078e000e */
[----:B------:R-:W-:Y:S02]  /*4660*/  SEL R20, R4, R15, !P2 ;  /* 0x0000000f04147207 */ /* 0x000fe40005000000 */
[----:B------:R-:W-:-:S07]  /*4670*/  SEL R21, R15, R4, !P2 ;  /* 0x000000040f157207 */ /* 0x000fce0005000000 */
.L_x_66:
[----:B------:R-:W-:Y:S05]  /*4680*/  BSYNC B1 ;  /* 0x0000000000017941 */ /* 0x000fea0003800000 */
.L_x_65:
[----:B------:R-:W-:-:S13]  /*4690*/  LOP3.LUT P0, RZ, R2, 0xff, RZ, 0xc0, !PT ;  /* 0x000000ff02ff7812 */ /* 0x000fda000780c0ff */
[----:B------:R-:W-:Y:S05]  /*46a0*/  @P0 BRA `(.L_x_69) ;  /* 0xfffffff400100947 */ /* 0x000fea000383ffff */
[----:B------:R-:W-:Y:S05]  /*46b0*/  BSYNC B0 ;  /* 0x0000000000007941 */ /* 0x000fea0003800000 */
.L_x_58:
[----:B------:R-:W-:-:S03]  /*46c0*/  UMOV UR7, 0xffffffff ;  /* 0xffffffff00077882 */ /* 0x000fc60000000000 */
[----:B------:R-:W-:Y:S05]  /*46d0*/  BRA.DIV UR7, `(.L_x_70) ;  /* 0x00000006075c7947 */ /* 0x000fea000b800000 */
[----:B------:R-:W-:-:S13]  /*46e0*/  ELECT P6, URZ, PT ;  /* 0x00000000003f782f */ /* 0x000fda00038c0000 */
.L_x_86:
[----:B------:R-:W-:Y:S04]  /*46f0*/  BSSY B0, `(.L_x_71) ;  /* 0x000003d000007945 */ /* 0x000fe80003800000 */
[----:B------:R-:W-:Y:S05]  /*4700*/  @!P6 BRA `(.L_x_72) ;  /* 0x0000000000ece947 */ /* 0x000fea0003800000 */
[----:B------:R-:W-:-:S04]  /*4710*/  LOP3.LUT R16, R16, 0x2, RZ, 0xfc, !PT ;  /* 0x0000000210107812 */ /* 0x000fc800078efcff */
[----:B------:R-:W-:-:S13]  /*4720*/  ISETP.NE.AND P0, PT, R16, 0x3, PT ;  /* 0x000000031000780c */ /* 0x000fda0003f05270 */
[----:B------:R-:W-:Y:S05]  /*4730*/  @!P0 BRA `(.L_x_73) ;  /* 0x0000000000048947 */ /* 0x000fea0003800000 */
[----:B------:R-:W-:Y:S01]  /*4740*/  BPT.TRAP 0x1 ;  /* 0x000000040000795c */ /* 0x000fe20000300000 */
.L_x_73:
[----:B------:R-:W0:Y:S01]  /*4750*/  S2R R3, SR_CgaCtaId ;  /* 0x0000000000037919 */ /* 0x000e220000008800 */
[----:B------:R-:W-:Y:S02]  /*4760*/  MOV R0, 0x400 ;  /* 0x0000040000007802 */ /* 0x000fe40000000f00 */
[----:B------:R-:W-:Y:S02]  /*4770*/  SHF.L.U32 R2, R6, 0x1f, RZ ;  /* 0x0000001f06027819 */ /* 0x000fe400000006ff */
[----:B0-----:R-:W-:-:S05]  /*4780*/  LEA R0, R3, R0, 0x18 ;  /* 0x0000000003007211 */ /* 0x001fca00078ec0ff */
[----:B------:R-:W-:-:S04]  /*4790*/  VIADD R0, R0, 0x30 ;  /* 0x0000003000007836 */ /* 0x000fc80000000000 */
[C---:B------:R-:W-:Y:S02]  /*47a0*/  IMAD R5, R7.reuse, 0x8, R0 ;  /* 0x0000000807057824 */ /* 0x040fe400078e0200 */
[----:B------:R-:W-:Y:S02]  /*47b0*/  VIADD R7, R7, 0x1 ;  /* 0x0000000107077836 */ /* 0x000fe40000000000 */
[----:B------:R-:W0:Y:S03]  /*47c0*/  SYNCS.PHASECHK.TRANS64.TRYWAIT P0, [R5+URZ], R2 ;  /* 0x00000002050075a7 */ /* 0x000e26000800017f */
[----:B------:R-:W-:-:S04]  /*47d0*/  ISETP.NE.AND P1, PT, R7, 0x6, PT ;  /* 0x000000060700780c */ /* 0x000fc80003f25270 */
[----:B------:R-:W-:Y:S02]  /*47e0*/  SEL R3, RZ, 0x1, P1 ;  /* 0x00000001ff037807 */ /* 0x000fe40000800000 */
[----:B------:R-:W-:Y:S02]  /*47f0*/  SEL R7, R7, RZ, P1 ;  /* 0x000000ff07077207 */ /* 0x000fe40000800000 */
[----:B------:R-:W-:-:S03]  /*4800*/  LOP3.LUT R6, R6, R3, RZ, 0x3c, !PT ;  /* 0x0000000306067212 */ /* 0x000fc600078e3cff */
[----:B------:R-:W-:Y:S01]  /*4810*/  IMAD R9, R7, 0x8, R0 ;  /* 0x0000000807097824 */ /* 0x000fe200078e0200 */
[----:B------:R-:W-:Y:S01]  /*4820*/  SHF.L.U32 R4, R6, 0x1f, RZ ;  /* 0x0000001f06047819 */ /* 0x000fe200000006ff */
[----:B0-----:R-:W-:Y:S06]  /*4830*/  @!P0 BRA `(.L_x_74) ;  /* 0x0000000400248947 */ /* 0x001fec0003800000 */
.L_x_87:
[----:B------:R-:W1:Y:S01]  /*4840*/  SYNCS.PHASECHK.TRANS64.TRYWAIT P0, [R9+URZ], R4 ;  /* 0x00000004090075a7 */ /* 0x000e62000800017f */
[----:B0-----:R-:W-:-:S05]  /*4850*/  VIADD R2, R7, 0x1 ;  /* 0x0000000107027836 */ /* 0x001fca0000000000 */
[----:B------:R-:W-:-:S04]  /*4860*/  ISETP.NE.AND P1, PT, R2, 0x6, PT ;  /* 0x000000060200780c */ /* 0x000fc80003f25270 */
[----:B------:R-:W-:Y:S02]  /*4870*/  SEL R3, RZ, 0x1, P1 ;  /* 0x00000001ff037807 */ /* 0x000fe40000800000 */
[----:B------:R-:W-:Y:S02]  /*4880*/  SEL R7, R2, RZ, P1 ;  /* 0x000000ff02077207 */ /* 0x000fe40000800000 */
[----:B------:R-:W-:-:S03]  /*4890*/  LOP3.LUT R6, R6, R3, RZ, 0x3c, !PT ;  /* 0x0000000306067212 */ /* 0x000fc600078e3cff */
[----:B------:R-:W-:Y:S01]  /*48a0*/  IMAD R8, R7, 0x8, R0 ;  /* 0x0000000807087824 */ /* 0x000fe200078e0200 */
[----:B------:R-:W-:Y:S01]  /*48b0*/  SHF.L.U32 R5, R6, 0x1f, RZ ;  /* 0x0000001f06057819 */ /* 0x000fe200000006ff */
[----:B-1----:R-:W-:Y:S06]  /*48c0*/  @!P0 BRA `(.L_x_75) ;  /* 0x0000000400148947 */ /* 0x002fec0003800000 */
.L_x_88:
[----:B------:R-:W1:Y:S01]  /*48d0*/  SYNCS.PHASECHK.TRANS64.TRYWAIT P0, [R8+URZ], R5 ;  /* 0x00000005080075a7 */ /* 0x000e62000800017f */
[----:B------:R-:W-:-:S05]  /*48e0*/  VIADD R2, R7, 0x1 ;  /* 0x0000000107027836 */ /* 0x000fca0000000000 */
[----:B------:R-:W-:-:S04]  /*48f0*/  ISETP.NE.AND P1, PT, R2, 0x6, PT ;  /* 0x000000060200780c */ /* 0x000fc80003f25270 */
[----:B------:R-:W-:Y:S02]  /*4900*/  SEL R3, RZ, 0x1, P1 ;  /* 0x00000001ff037807 */ /* 0x000fe40000800000 */
[----:B------:R-:W-:Y:S02]  /*4910*/  SEL R7, R2, RZ, P1 ;  /* 0x000000ff02077207 */ /* 0x000fe40000800000 */
[----:B------:R-:W-:-:S03]  /*4920*/  LOP3.LUT R6, R6, R3, RZ, 0x3c, !PT ;  /* 0x0000000306067212 */ /* 0x000fc600078e3cff */
[----:B0-----:R-:W-:Y:S01]  /*4930*/  IMAD R9, R7, 0x8, R0 ;  /* 0x0000000807097824 */ /* 0x001fe200078e0200 */
[----:B------:R-:W-:Y:S01]  /*4940*/  SHF.L.U32 R4, R6, 0x1f, RZ ;  /* 0x0000001f06047819 */ /* 0x000fe200000006ff */
[----:B-1----:R-:W-:Y:S06]  /*4950*/  @!P0 BRA `(.L_x_76) ;  /* 0x0000000400048947 */ /* 0x002fec0003800000 */
.L_x_89:
[----:B------:R-:W1:Y:S01]  /*4960*/  SYNCS.PHASECHK.TRANS64.TRYWAIT P0, [R9+URZ], R4 ;  /* 0x00000004090075a7 */ /* 0x000e62000800017f */
[----:B------:R-:W-:-:S05]  /*4970*/  VIADD R2, R7, 0x1 ;  /* 0x0000000107027836 */ /* 0x000fca0000000000 */
[----:B------:R-:W-:-:S04]  /*4980*/  ISETP.NE.AND P1, PT, R2, 0x6, PT ;  /* 0x000000060200780c */ /* 0x000fc80003f25270 */
[----:B------:R-:W-:Y:S02]  /*4990*/  SEL R3, RZ, 0x1, P1 ;  /* 0x00000001ff037807 */ /* 0x000fe40000800000 */
[----:B------:R-:W-:Y:S02]  /*49a0*/  SEL R7, R2, RZ, P1 ;  /* 0x000000ff02077207 */ /* 0x000fe40000800000 */
[----:B------:R-:W-:-:S03]  /*49b0*/  LOP3.LUT R11, R6, R3, RZ, 0x3c, !PT ;  /* 0x00000003060b7212 */ /* 0x000fc600078e3cff */
[----:B------:R-:W-:Y:S01]  /*49c0*/  IMAD R6, R7, 0x8, R0 ;  /* 0x0000000807067824 */ /* 0x000fe200078e0200 */
[----:B0-----:R-:W-:Y:S01]  /*49d0*/  SHF.L.U32 R5, R11, 0x1f, RZ ;  /* 0x0000001f0b057819 */ /* 0x001fe200000006ff */
[----:B-1----:R-:W-:Y:S06]  /*49e0*/  @!P0 BRA `(.L_x_77) ;  /* 0x0000000000f48947 */ /* 0x002fec0003800000 */
.L_x_90:
[----:B------:R-:W1:Y:S01]  /*49f0*/  SYNCS.PHASECHK.TRANS64.TRYWAIT P0, [R6+URZ], R5 ;  /* 0x00000005060075a7 */ /* 0x000e62000800017f */
[----:B------:R-:W-:-:S05]  /*4a00*/  VIADD R2, R7, 0x1 ;  /* 0x0000000107027836 */ /* 0x000fca0000000000 */
[----:B------:R-:W-:-:S04]  /*4a10*/  ISETP.NE.AND P1, PT, R2, 0x6, PT ;  /* 0x000000060200780c */ /* 0x000fc80003f25270 */
[----:B0-----:R-:W-:Y:S02]  /*4a20*/  SEL R4, RZ, 0x1, P1 ;  /* 0x00000001ff047807 */ /* 0x001fe40000800000 */
[----:B------:R-:W-:Y:S02]  /*4a30*/  SEL R3, R2, RZ, P1 ;  /* 0x000000ff02037207 */ /* 0x000fe40000800000 */
[----:B------:R-:W-:Y:S01]  /*4a40*/  LOP3.LUT R4, R11, R4, RZ, 0x3c, !PT ;  /* 0x000000040b047212 */ /* 0x000fe200078e3cff */
[----:B-1----:R-:W-:Y:S06]  /*4a50*/  @!P0 BRA `(.L_x_78) ;  /* 0x0000000000ec8947 */ /* 0x002fec0003800000 */
.L_x_91:
[----:B------:R-:W-:Y:S01]  /*4a60*/  IMAD R3, R3, 0x8, R0 ;  /* 0x0000000803037824 */ /* 0x000fe200078e0200 */
[----:B------:R-:W-:-:S07]  /*4a70*/  SHF.L.U32 R0, R4, 0x1f, RZ ;  /* 0x0000001f04007819 */ /* 0x000fce00000006ff */
.L_x_79:
[----:B-1----:R1:W2:Y:S02]  /*4a80*/  SYNCS.PHASECHK.TRANS64.TRYWAIT P0, [R3+URZ], R0 ;  /* 0x00000000030075a7 */ /* 0x0022a4000800017f */
[----:B--2---:R-:W-:Y:S05]  /*4a90*/  @!P0 NANOSLEEP.SYNCS 0x989680 ;  /* 0x009896800000895d */ /* 0x004fea0003900000 */
[----:B------:R-:W2:Y:S02]  /*4aa0*/  @!P0 SYNCS.PHASECHK.TRANS64 P0, [R3+URZ], R0 ;  /* 0x00000000030085a7 */ /* 0x000ea4000800007f */
[----:B--2---:R-:W-:Y:S05]  /*4ab0*/  @!P0 BRA `(.L_x_79) ;  /* 0xfffffffc00f08947 */ /* 0x004fea000383ffff */
.L_x_72:
[----:B------:R-:W-:Y:S05]  /*4ac0*/  BSYNC B0 ;  /* 0x0000000000007941 */ /* 0x000fea0003800000 */
.L_x_71:
[----:B------:R-:W-:Y:S05]  /*4ad0*/  EXIT ;  /* 0x000000000000794d */ /* 0x000fea0003800000 */
.L_x_21:
[----:B-1----:R1:W2:Y:S02]  /*4ae0*/  SYNCS.PHASECHK.TRANS64.TRYWAIT P1, [R3+URZ], R0 ;  /* 0x00000000030075a7 */ /* 0x0022a4000802017f */
[----:B--2---:R-:W-:Y:S05]  /*4af0*/  @!P1 NANOSLEEP.SYNCS 0x989680 ;  /* 0x009896800000995d */ /* 0x004fea0003900000 */
[----:B------:R-:W2:Y:S02]  /*4b00*/  @!P1 SYNCS.PHASECHK.TRANS64 P1, [R3+URZ], R0 ;  /* 0x00000000030095a7 */ /* 0x000ea4000802007f */
[----:B--2---:R-:W-:Y:S05]  /*4b10*/  @!P1 BRA `(.L_x_21) ;  /* 0xfffffffc00f09947 */ /* 0x004fea000383ffff */
[----:B------:R-:W-:Y:S05]  /*4b20*/  BRA `(.L_x_20) ;  /* 0xffffffcc001c7947 */ /* 0x000fea000383ffff */
.L_x_26:
[----:B-1----:R1:W2:Y:S02]  /*4b30*/  SYNCS.PHASECHK.TRANS64.TRYWAIT P1, [R4+URZ], R3 ;  /* 0x00000003040075a7 */ /* 0x0022a4000802017f */
[----:B--2---:R-:W-:Y:S05]  /*4b40*/  @!P1 NANOSLEEP.SYNCS 0x989680 ;  /* 0x009896800000995d */ /* 0x004fea0003900000 */
[----:B------:R-:W2:Y:S02]  /*4b50*/  @!P1 SYNCS.PHASECHK.TRANS64 P1, [R4+URZ], R3 ;  /* 0x00000003040095a7 */ /* 0x000ea4000802007f */
[----:B--2---:R-:W-:Y:S05]  /*4b60*/  @!P1 BRA `(.L_x_26) ;  /* 0xfffffffc00f09947 */ /* 0x004fea000383ffff */
[----:B------:R-:W-:Y:S05]  /*4b70*/  BRA `(.L_x_25) ;  /* 0xffffffd000687947 */ /* 0x000fea000383ffff */
.L_x_59:
[----:B------:R-:W-:Y:S01]  /*4b80*/  BSSY B1, `(.L_x_80) ;  /* 0x0000006000017945 */ /* 0x000fe20003800000 */
[----:B------:R-:W-:-:S07]  /*4b90*/  IMAD.MOV.U32 R15, RZ, RZ, -0x1 ;  /* 0xffffffffff0f7424 */ /* 0x000fce00078e00ff */
[----:B------:R-:W-:Y:S05]  /*4ba0*/  WARPSYNC.COLLECTIVE R15, `(.L_x_81) ;  /* 0x000000000f0c7348 */ /* 0x000fea0003c00000 */
[----:B------:R-:W-:Y:S02]  /*4bb0*/  ELECT P6, UR62, PT ;  /* 0x00000000003e782f */ /* 0x000fe400038c0000 */
[----:B------:R-:W-:Y:S01]  /*4bc0*/  MOV R14, UR62 ;  /* 0x0000003e000e7c02 */ /* 0x000fe20008000f00 */
[----:B------:R-:W-:Y:S10]  /*4bd0*/  ENDCOLLECTIVE ;  /* 0x000000000000791b */ /* 0x000ff40003800000 */
.L_x_81:
[----:B------:R-:W-:Y:S05]  /*4be0*/  BSYNC B1 ;  /* 0x0000000000017941 */ /* 0x000fea0003800000 */
.L_x_80:
[----:B------:R-:W-:Y:S05]  /*4bf0*/  BRA `(.L_x_82) ;  /* 0xffffffec00c87947 */ /* 0x000fea000383ffff */
.L_x_62:
[----:B-1----:R1:W2:Y:S02]  /*4c00*/  SYNCS.PHASECHK.TRANS64.TRYWAIT P0, [R23+URZ+0x30], R14 ;  /* 0x0000300e170075a7 */ /* 0x0022a4000800017f */
[----:B--2---:R-:W-:Y:S05]  /*4c10*/  @!P0 NANOSLEEP.SYNCS 0x989680 ;  /* 0x009896800000895d */ /* 0x004fea0003900000 */
[----:B------:R-:W2:Y:S02]  /*4c20*/  @!P0 SYNCS.PHASECHK.TRANS64 P0, [R23+URZ+0x30], R14 ;  /* 0x0000300e170085a7 */ /* 0x000ea4000800007f */
[----:B--2---:R-:W-:Y:S05]  /*4c30*/  @!P0 BRA `(.L_x_62) ;  /* 0xfffffffc00f08947 */ /* 0x004fea000383ffff */
[----:B------:R-:W-:Y:S05]  /*4c40*/  BRA `(.L_x_83) ;  /* 0xfffffff000007947 */ /* 0x000fea000383ffff */
.L_x_70:
[----:B------:R-:W-:Y:S01]  /*4c50*/  BSSY B0, `(.L_x_84) ;  /* 0x0000006000007945 */ /* 0x000fe20003800000 */
[----:B------:R-:W-:-:S07]  /*4c60*/  IMAD.MOV.U32 R15, RZ, RZ, -0x1 ;  /* 0xffffffffff0f7424 */ /* 0x000fce00078e00ff */
[----:B------:R-:W-:Y:S05]  /*4c70*/  WARPSYNC.COLLECTIVE R15, `(.L_x_85) ;  /* 0x000000000f0c7348 */ /* 0x000fea0003c00000 */
[----:B------:R-:W-:Y:S02]  /*4c80*/  ELECT P6, UR62, PT ;  /* 0x00000000003e782f */ /* 0x000fe400038c0000 */
[----:B------:R-:W-:Y:S01]  /*4c90*/  MOV R14, UR62 ;  /* 0x0000003e000e7c02 */ /* 0x000fe20008000f00 */
[----:B------:R-:W-:Y:S10]  /*4ca0*/  ENDCOLLECTIVE ;  /* 0x000000000000791b */ /* 0x000ff40003800000 */
.L_x_85:
[----:B------:R-:W-:Y:S05]  /*4cb0*/  BSYNC B0 ;  /* 0x0000000000007941 */ /* 0x000fea0003800000 */
.L_x_84:
[----:B------:R-:W-:Y:S05]  /*4cc0*/  BRA `(.L_x_86) ;  /* 0xfffffff800887947 */ /* 0x000fea000383ffff */
.L_x_74:
[----:B0-----:R0:W1:Y:S02]  /*4cd0*/  SYNCS.PHASECHK.TRANS64.TRYWAIT P0, [R5+URZ], R2 ;  /* 0x00000002050075a7 */ /* 0x001064000800017f */
[----:B-1----:R-:W-:Y:S05]  /*4ce0*/  @!P0 NANOSLEEP.SYNCS 0x989680 ;  /* 0x009896800000895d */ /* 0x002fea0003900000 */
[----:B------:R-:W1:Y:S02]  /*4cf0*/  @!P0 SYNCS.PHASECHK.TRANS64 P0, [R5+URZ], R2 ;  /* 0x00000002050085a7 */ /* 0x000e64000800007f */
[----:B-1----:R-:W-:Y:S05]  /*4d00*/  @!P0 BRA `(.L_x_74) ;  /* 0xfffffffc00f08947 */ /* 0x002fea000383ffff */
[----:B------:R-:W-:Y:S05]  /*4d10*/  BRA `(.L_x_87) ;  /* 0xfffffff800c87947 */ /* 0x000fea000383ffff */
.L_x_75:
[----:B0-----:R0:W1:Y:S02]  /*4d20*/  SYNCS.PHASECHK.TRANS64.TRYWAIT P0, [R9+URZ], R4 ;  /* 0x00000004090075a7 */ /* 0x001064000800017f */
[----:B-1----:R-:W-:Y:S05]  /*4d30*/  @!P0 NANOSLEEP.SYNCS 0x989680 ;  /* 0x009896800000895d */ /* 0x002fea0003900000 */
[----:B------:R-:W1:Y:S02]  /*4d40*/  @!P0 SYNCS.PHASECHK.TRANS64 P0, [R9+URZ], R4 ;  /* 0x00000004090085a7 */ /* 0x000e64000800007f */
[----:B-1----:R-:W-:Y:S05]  /*4d50*/  @!P0 BRA `(.L_x_75) ;  /* 0xfffffffc00f08947 */ /* 0x002fea000383ffff */
[----:B------:R-:W-:Y:S05]  /*4d60*/  BRA `(.L_x_88) ;  /* 0xfffffff800d87947 */ /* 0x000fea000383ffff */
.L_x_76:
[----:B0-----:R0:W1:Y:S02]  /*4d70*/  SYNCS.PHASECHK.TRANS64.TRYWAIT P0, [R8+URZ], R5 ;  /* 0x00000005080075a7 */ /* 0x001064000800017f */
[----:B-1----:R-:W-:Y:S05]  /*4d80*/  @!P0 NANOSLEEP.SYNCS 0x989680 ;  /* 0x009896800000895d */ /* 0x002fea0003900000 */
[----:B------:R-:W1:Y:S02]  /*4d90*/  @!P0 SYNCS.PHASECHK.TRANS64 P0, [R8+URZ], R5 ;  /* 0x00000005080085a7 */ /* 0x000e64000800007f */
[----:B-1----:R-:W-:Y:S05]  /*4da0*/  @!P0 BRA `(.L_x_76) ;  /* 0xfffffffc00f08947 */ /* 0x002fea000383ffff */
[----:B------:R-:W-:Y:S05]  /*4db0*/  BRA `(.L_x_89) ;  /* 0xfffffff800e87947 */ /* 0x000fea000383ffff */
.L_x_77:
[----:B0-----:R0:W1:Y:S02]  /*4dc0*/  SYNCS.PHASECHK.TRANS64.TRYWAIT P0, [R9+URZ], R4 ;  /* 0x00000004090075a7 */ /* 0x001064000800017f */
[----:B-1----:R-:W-:Y:S05]  /*4dd0*/  @!P0 NANOSLEEP.SYNCS 0x989680 ;  /* 0x009896800000895d */ /* 0x002fea0003900000 */
[----:B------:R-:W1:Y:S02]  /*4de0*/  @!P0 SYNCS.PHASECHK.TRANS64 P0, [R9+URZ], R4 ;  /* 0x00000004090085a7 */ /* 0x000e64000800007f */
[----:B-1----:R-:W-:Y:S05]  /*4df0*/  @!P0 BRA `(.L_x_77) ;  /* 0xfffffffc00f08947 */ /* 0x002fea000383ffff */
[----:B------:R-:W-:Y:S05]  /*4e00*/  BRA `(.L_x_90) ;  /* 0xfffffff800f87947 */ /* 0x000fea000383ffff */
.L_x_78:
[----:B0-----:R0:W1:Y:S02]  /*4e10*/  SYNCS.PHASECHK.TRANS64.TRYWAIT P0, [R6+URZ], R5 ;  /* 0x00000005060075a7 */ /* 0x001064000800017f */
[----:B-1----:R-:W-:Y:S05]  /*4e20*/  @!P0 NANOSLEEP.SYNCS 0x989680 ;  /* 0x009896800000895d */ /* 0x002fea0003900000 */
[----:B------:R-:W1:Y:S02]  /*4e30*/  @!P0 SYNCS.PHASECHK.TRANS64 P0, [R6+URZ], R5 ;  /* 0x00000005060085a7 */ /* 0x000e64000800007f */
[----:B-1----:R-:W-:Y:S05]  /*4e40*/  @!P0 BRA `(.L_x_78) ;  /* 0xfffffffc00f08947 */ /* 0x002fea000383ffff */
[----:B------:R-:W-:Y:S05]  /*4e50*/  BRA `(.L_x_91) ;  /* 0xfffffffc00007947 */ /* 0x000fea000383ffff */
.L_x_92:
[----:B------:R-:W-:-:S00]  /*4e60*/  BRA `(.L_x_92) ;  /* 0xfffffffc00fc7947 */ /* 0x000fc0000383ffff */
[----:B------:R-:W-:-:S00]  /*4e70*/  NOP ;  /* 0x0000000000007918 */ /* 0x000fc00000000000 */
        /* <DEDUP_REMOVED lines=8> */
.L_x_93:


//--------------------- .nv.global.init           --------------------------
	.section	.nv.global.init,"aw",@progbits
.nv.global.init:
	.type		$str$22,@object
	.size		$str$22,($str$23 - $str$22)
$str$22:
        /*0000*/ 	.byte	0x6b, 0x5f, 0x74, 0x69, 0x6c, 0x65, 0x5f, 0x63, 0x6f, 0x75, 0x6e, 0x74, 0x20, 0x3e, 0x3d, 0x20
        /*0010*/ 	.byte	0x31, 0x00
	.type		$str$23,@object
	.size		$str$23,(__unnamed_1 - $str$23)
$str$23:
        /*0012*/ 	.byte	0x2f, 0x74, 0x6d, 0x70, 0x2f, 0x63, 0x75, 0x74, 0x6c, 0x61, 0x73, 0x73, 0x5f, 0x73, 0x77, 0x65
        /*0022*/ 	.byte	0x65, 0x70, 0x5f, 0x73, 0x72, 0x63, 0x2f, 0x69, 0x6e, 0x63, 0x6c, 0x75, 0x64, 0x65, 0x2f, 0x63
        /*0032*/ 	.byte	0x75, 0x74, 0x6c, 0x61, 0x73, 0x73, 0x2f, 0x67, 0x65, 0x6d, 0x6d, 0x2f, 0x63, 0x6f, 0x6c, 0x6c
        /*0042*/ 	.byte	0x65, 0x63, 0x74, 0x69, 0x76, 0x65, 0x2f, 0x73, 0x6d, 0x39, 0x30, 0x5f, 0x6d, 0x6d, 0x61, 0x5f
        /*0052*/ 	.byte	0x74, 0x6d, 0x61, 0x5f, 0x67, 0x6d, 0x6d, 0x61, 0x5f, 0x73, 0x73, 0x5f, 0x77, 0x61, 0x72, 0x70
        /*0062*/ 	.byte	0x73, 0x70, 0x65, 0x63, 0x69, 0x61, 0x6c, 0x69, 0x7a, 0x65, 0x64, 0x2e, 0x68, 0x70, 0x70, 0x00
	.type		__unnamed_1,@object
	.size		__unnamed_1,(.L_0 - __unnamed_1)
__unnamed_1:
        /*0072*/ 	.byte	0x76, 0x6f, 0x69, 0x64, 0x20, 0x63, 0x75, 0x74, 0x6c, 0x61, 0x73, 0x73, 0x3a, 0x3a, 0x67, 0x65
        /* <DEDUP_REMOVED lines=172> */
        /*0b42*/ 	.byte	0x69, 0x64, 0x65, 0x6e, 0x74, 0x69, 0x74, 0x79, 0x5d, 0x00
.L_0:


//--------------------- .nv.shared._ZN7cutlass13device_kernelINS_4gemm6kernel13GemmUniversalIN4cute5tupleIJiiiiEEENS1_10collective13CollectiveMmaINS1_34MainloopSm90TmaGmmaWarpSpecializedILi6ENS5_IJNS4_1CILi2EEENSA_ILi1EEESC_EEENS1_35KernelTmaWarpSpecializedCooperativeEEENS5_IJNSA_ILi128EEENSA_ILi16EEENSA_ILi256EEEEEEaNS5_IJlSC_lEEEaSK_NS4_8TiledMMAINS4_8MMA_AtomIJNS4_4SM904GMMA26MMA_64x16x32_S32S8S8_SS_TNEEEENS4_6LayoutISD_NS5_IJSC_NSA_ILi0EEESS_EEEEENS5_IJNS4_10UnderscoreESV_SV_EEEEENS4_13SM90_TMA_LOADENS4_14ComposedLayoutINS4_7SwizzleILi3ELi4ELi3EEENS4_18smem_ptr_flag_bitsILi8EEENSR_INS5_IJNSA_ILi8EEESG_EEENS5_IJSG_SC_EEEEEEEvNS4_8identityENS4_23SM90_TMA_LOAD_MULTICASTES18_vS19_EENS_8epilogue10collective6detail29Sm90TmaWarpSpecializedAdapterINS1D_15DefaultEpilogueIaSK_SK_NS1C_6thread17LinearCombinationIaLi1EiiLNS1H_9ScaleType4KindE0ELNS_15FloatRoundStyleE2EaEENS1_15EpilogueDefaultEEEEEvvEEEEvNT_6ParamsE --------------------------
	.section	.nv.shared._ZN7cutlass13device_kernelINS_4gemm6kernel13GemmUniversalIN4cute5tupleIJiiiiEEENS1_10collective13CollectiveMmaINS1_34MainloopSm90TmaGmmaWarpSpecializedILi6ENS5_IJNS4_1CILi2EEENSA_ILi1EEESC_EEENS1_35KernelTmaWarpSpecializedCooperativeEEENS5_IJNSA_ILi128EEENSA_ILi16EEENSA_ILi256EEEEEEaNS5_IJlSC_lEEEaSK_NS4_8TiledMMAINS4_8MMA_AtomIJNS4_4SM904GMMA26MMA_64x16x32_S32S8S8_SS_TNEEEENS4_6LayoutISD_NS5_IJSC_NSA_ILi0EEESS_EEEEENS5_IJNS4_10UnderscoreESV_SV_EEEEENS4_13SM90_TMA_LOADENS4_14ComposedLayoutINS4_7SwizzleILi3ELi4ELi3EEENS4_18smem_ptr_flag_bitsILi8EEENSR_INS5_IJNSA_ILi8EEESG_EEENS5_IJSG_SC_EEEEEEEvNS4_8identityENS4_23SM90_TMA_LOAD_MULTICASTES18_vS19_EENS_8epilogue10collective6detail29Sm90TmaWarpSpecializedAdapterINS1D_15DefaultEpilogueIaSK_SK_NS1C_6thread17LinearCombinationIaLi1EiiLNS1H_9ScaleType4KindE0ELNS_15FloatRoundStyleE2EaEENS1_15EpilogueDefaultEEEEEvvEEEEvNT_6ParamsE,"aw",@nobits
	.sectionflags	@""
	.align	16
	.zero		1024


//--------------------- .nv.shared.reserved.0     --------------------------
	.section	.nv.shared.reserved.0,"aw",@nobits
	.weak		__nv_reservedSMEM_offset_0_alias
	.size		__nv_reservedSMEM_offset_0_alias, 0, 0
	.other		__nv_reservedSMEM_offset_0_alias,@"STO_CUDA_RESERVED_SHARED STV_DEFAULT"
__nv_reservedSMEM_offset_0_alias:
	.zero		0


//--------------------- .nv.global                --------------------------
	.section	.nv.global,"aw",@nobits
.nv.global:
	.type		_ZN39_INTERNAL_5e75c9e4_4_k_cu_71141bdc_93884cute1_E,@object
	.size		_ZN39_INTERNAL_5e75c9e4_4_k_cu_71141bdc_93884cute1_E,(_ZN39_INTERNAL_5e75c9e4_4_k_cu_71141bdc_93884cuda3std3__45__cpo6cbeginE - _ZN39_INTERNAL_5e75c9e4_4_k_cu_71141bdc_93884cute1_E)
_ZN39_INTERNAL_5e75c9e4_4_k_cu_71141bdc_93884cute1_E:
	.zero		1
	.type		_ZN39_INTERNAL_5e75c9e4_4_k_cu_71141bdc_93884cuda3std3__45__cpo6cbeginE,@object
	.size		_ZN39_INTERNAL_5e75c9e4_4_k_cu_71141bdc_93884cuda3std3__45__cpo6cbeginE,(_ZN39_INTERNAL_5e75c9e4_4_k_cu_71141bdc_93884cuda3std3__48in_placeE - _ZN39_INTERNAL_5e75c9e4_4_k_cu_71141bdc_93884cuda3std3__45__cpo6cbeginE)
_ZN39_INTERNAL_5e75c9e4_4_k_cu_71141bdc_93884cuda3std3__45__cpo6cbeginE:
	.zero		1
	.type		_ZN39_INTERNAL_5e75c9e4_4_k_cu_71141bdc_93884cuda3std3__48in_placeE,@object
	.size		_ZN39_INTERNAL_5e75c9e4_4_k_cu_71141bdc_93884cuda3std3__48in_placeE,(_ZN39_INTERNAL_5e75c9e4_4_k_cu_71141bdc_93884cuda3std6ranges3__45__cpo9iter_moveE - _ZN39_INTERNAL_5e75c9e4_4_k_cu_71141bdc_93884cuda3std3__48in_placeE)
_ZN39_INTERNAL_5e75c9e4_4_k_cu_71141bdc_93884cuda3std3__48in_placeE:
	.zero		1
	.type		_ZN39_INTERNAL_5e75c9e4_4_k_cu_71141bdc_93884cuda3std6ranges3__45__cpo9iter_moveE,@object
	.size		_ZN39_INTERNAL_5e75c9e4_4_k_cu_71141bdc_93884cuda3std6ranges3__45__cpo9iter_moveE,(_ZN39_INTERNAL_5e75c9e4_4_k_cu_71141bdc_93884cuda3std3__45__cpo5beginE - _ZN39_INTERNAL_5e75c9e4_4_k_cu_71141bdc_93884cuda3std6ranges3__45__cpo9iter_moveE)
_ZN39_INTERNAL_5e75c9e4_4_k_cu_71141bdc_93884cuda3std6ranges3__45__cpo9iter_moveE:
	.zero		1
	.type		_ZN39_INTERNAL_5e75c9e4_4_k_cu_71141bdc_93884cuda3std3__45__cpo5beginE,@object
	.size		_ZN39_INTERNAL_5e75c9e4_4_k_cu_71141bdc_93884cuda3std3__45__cpo5beginE,(_ZN39_INTERNAL_5e75c9e4_4_k_cu_71141bdc_93884cuda3std3__441_GLOBAL__N__5e75c9e4_4_k_cu_71141bdc_93886ignoreE - _ZN39_INTERNAL_5e75c9e4_4_k_cu_71141bdc_93884cuda3std3__45__cpo5beginE)
_ZN39_INTERNAL_5e75c9e4_4_k_cu_71141bdc_93884cuda3std3__45__cpo5beginE:
	.zero		1
	.type		_ZN39_INTERNAL_5e75c9e4_4_k_cu_71141bdc_93884cuda3std3__441_GLOBAL__N__5e75c9e4_4_k_cu_71141bdc_93886ignoreE,@object
	.size		_ZN39_INTERNAL_5e75c9e4_4_k_cu_71141bdc_93884cuda3std3__441_GLOBAL__N__5e75c9e4_4_k_cu_71141bdc_93886ignoreE,(_ZN39_INTERNAL_5e75c9e4_4_k_cu_71141bdc_93884cute7productE - _ZN39_INTERNAL_5e75c9e4_4_k_cu_71141bdc_93884cuda3std3__441_GLOBAL__N__5e75c9e4_4_k_cu_71141bdc_93886ignoreE)
_ZN39_INTERNAL_5e75c9e4_4_k_cu_71141bdc_93884cuda3std3__441_GLOBAL__N__5e75c9e4_4_k_cu_71141bdc_93886ignoreE:
	.zero		1
	.type		_ZN39_INTERNAL_5e75c9e4_4_k_cu_71141bdc_93884cute7productE,@object
	.size		_ZN39_INTERNAL_5e75c9e4_4_k_cu_71141bdc_93884cute7productE,(_ZN39_INTERNAL_5e75c9e4_4_k_cu_71141bdc_93884cuda3std3__45__cpo3endE - _ZN39_INTERNAL_5e75c9e4_4_k_cu_71141bdc_93884cute7productE)
_ZN39_INTERNAL_5e75c9e4_4_k_cu_71141bdc_93884cute7productE:
	.zero		1
	.type		_ZN39_INTERNAL_5e75c9e4_4_k_cu_71141bdc_93884cuda3std3__45__cpo3endE,@object
	.size		_ZN39_INTERNAL_5e75c9e4_4_k_cu_71141bdc_93884cuda3std3__45__cpo3endE,(_ZN39_INTERNAL_5e75c9e4_4_k_cu_71141bdc_93884cuda3std3__419piecewise_constructE - _ZN39_INTERNAL_5e75c9e4_4_k_cu_71141bdc_93884cuda3std3__45__cpo3endE)
_ZN39_INTERNAL_5e75c9e4_4_k_cu_71141bdc_93884cuda3std3__45__cpo3endE:
	.zero		1
	.type		_ZN39_INTERNAL_5e75c9e4_4_k_cu_71141bdc_93884cuda3std3__419piecewise_constructE,@object
	.size		_ZN39_INTERNAL_5e75c9e4_4_k_cu_71141bdc_93884cuda3std3__419piecewise_constructE,(_ZN39_INTERNAL_5e75c9e4_4_k_cu_71141bdc_93884cuda3std3__45__cpo4cendE - _ZN39_INTERNAL_5e75c9e4_4_k_cu_71141bdc_93884cuda3std3__419piecewise_constructE)
_ZN39_INTERNAL_5e75c9e4_4_k_cu_71141bdc_93884cuda3std3__419piecewise_constructE:
	.zero		1
	.type		_ZN39_INTERNAL_5e75c9e4_4_k_cu_71141bdc_93884cuda3std3__45__cpo4cendE,@object
	.size		_ZN39_INTERNAL_5e75c9e4_4_k_cu_71141bdc_93884cuda3std3__45__cpo4cendE,(_ZN39_INTERNAL_5e75c9e4_4_k_cu_71141bdc_93884cuda3std6ranges3__45__cpo4swapE - _ZN39_INTERNAL_5e75c9e4_4_k_cu_71141bdc_93884cuda3std3__45__cpo4cendE)
_ZN39_INTERNAL_5e75c9e4_4_k_cu_71141bdc_93884cuda3std3__45__cpo4cendE:
	.zero		1
	.type		_ZN39_INTERNAL_5e75c9e4_4_k_cu_71141bdc_93884cuda3std6ranges3__45__cpo4swapE,@object
	.size		_ZN39_INTERNAL_5e75c9e4_4_k_cu_71141bdc_93884cuda3std6ranges3__45__cpo4swapE,(.L_8 - _ZN39_INTERNAL_5e75c9e4_4_k_cu_71141bdc_93884cuda3std6ranges3__45__cpo4swapE)
_ZN39_INTERNAL_5e75c9e4_4_k_cu_71141bdc_93884cuda3std6ranges3__45__cpo4swapE:
	.zero		1
.L_8:


//--------------------- .nv.constant0._ZN7cutlass13device_kernelINS_4gemm6kernel13GemmUniversalIN4cute5tupleIJiiiiEEENS1_10collective13CollectiveMmaINS1_34MainloopSm90TmaGmmaWarpSpecializedILi6ENS5_IJNS4_1CILi2EEENSA_ILi1EEESC_EEENS1_35KernelTmaWarpSpecializedCooperativeEEENS5_IJNSA_ILi128EEENSA_ILi16EEENSA_ILi256EEEEEEaNS5_IJlSC_lEEEaSK_NS4_8TiledMMAINS4_8MMA_AtomIJNS4_4SM904GMMA26MMA_64x16x32_S32S8S8_SS_TNEEEENS4_6LayoutISD_NS5_IJSC_NSA_ILi0EEESS_EEEEENS5_IJNS4_10UnderscoreESV_SV_EEEEENS4_13SM90_TMA_LOADENS4_14ComposedLayoutINS4_7SwizzleILi3ELi4ELi3EEENS4_18smem_ptr_flag_bitsILi8EEENSR_INS5_IJNSA_ILi8EEESG_EEENS5_IJSG_SC_EEEEEEEvNS4_8identityENS4_23SM90_TMA_LOAD_MULTICASTES18_vS19_EENS_8epilogue10collective6detail29Sm90TmaWarpSpecializedAdapterINS1D_15DefaultEpilogueIaSK_SK_NS1C_6thread17LinearCombinationIaLi1EiiLNS1H_9ScaleType4KindE0ELNS_15FloatRoundStyleE2EaEENS1_15EpilogueDefaultEEEEEvvEEEEvNT_6ParamsE --------------------------
	.section	.nv.constant0._ZN7cutlass13device_kernelINS_4gemm6kernel13GemmUniversalIN4cute5tupleIJiiiiEEENS1_10collective13CollectiveMmaINS1_34MainloopSm90TmaGmmaWarpSpecializedILi6ENS5_IJNS4_1CILi2EEENSA_ILi1EEESC_EEENS1_35KernelTmaWarpSpecializedCooperativeEEENS5_IJNSA_ILi128EEENSA_ILi16EEENSA_ILi256EEEEEEaNS5_IJlSC_lEEEaSK_NS4_8TiledMMAINS4_8MMA_AtomIJNS4_4SM904GMMA26MMA_64x16x32_S32S8S8_SS_TNEEEENS4_6LayoutISD_NS5_IJSC_NSA_ILi0EEESS_EEEEENS5_IJNS4_10UnderscoreESV_SV_EEEEENS4_13SM90_TMA_LOADENS4_14ComposedLayoutINS4_7SwizzleILi3ELi4ELi3EEENS4_18smem_ptr_flag_bitsILi8EEENSR_INS5_IJNSA_ILi8EEESG_EEENS5_IJSG_SC_EEEEEEEvNS4_8identityENS4_23SM90_TMA_LOAD_MULTICASTES18_vS19_EENS_8epilogue10collective6detail29Sm90TmaWarpSpecializedAdapterINS1D_15DefaultEpilogueIaSK_SK_NS1C_6thread17LinearCombinationIaLi1EiiLNS1H_9ScaleType4KindE0ELNS_15FloatRoundStyleE2EaEENS1_15EpilogueDefaultEEEEEvvEEEEvNT_6ParamsE,"a",@progbits
	.sectionflags	@""
	.align	4
.nv.constant0._ZN7cutlass13device_kernelINS_4gemm6kernel13GemmUniversalIN4cute5tupleIJiiiiEEENS1_10collective13CollectiveMmaINS1_34MainloopSm90TmaGmmaWarpSpecializedILi6ENS5_IJNS4_1CILi2EEENSA_ILi1EEESC_EEENS1_35KernelTmaWarpSpecializedCooperativeEEENS5_IJNSA_ILi128EEENSA_ILi16EEENSA_ILi256EEEEEEaNS5_IJlSC_lEEEaSK_NS4_8TiledMMAINS4_8MMA_AtomIJNS4_4SM904GMMA26MMA_64x16x32_S32S8S8_SS_TNEEEENS4_6LayoutISD_NS5_IJSC_NSA_ILi0EEESS_EEEEENS5_IJNS4_10UnderscoreESV_SV_EEEEENS4_13SM90_TMA_LOADENS4_14ComposedLayoutINS4_7SwizzleILi3ELi4ELi3EEENS4_18smem_ptr_flag_bitsILi8EEENSR_INS5_IJNSA_ILi8EEESG_EEENS5_IJSG_SC_EEEEEEEvNS4_8identityENS4_23SM90_TMA_LOAD_MULTICASTES18_vS19_EENS_8epilogue10collective6detail29Sm90TmaWarpSpecializedAdapterINS1D_15DefaultEpilogueIaSK_SK_NS1C_6thread17LinearCombinationIaLi1EiiLNS1H_9ScaleType4KindE0ELNS_15FloatRoundStyleE2EaEENS1_15EpilogueDefaultEEEEEvvEEEEvNT_6ParamsE:
	.zero		1664


//--------------------- SYMBOLS --------------------------

	.type		.nv.reservedSmem.offset0,@object
	.size		.nv.reservedSmem.offset0,0x4
	.type		__assertfail,@function
